//
// Generated by NVIDIA NVVM Compiler
//
// Compiler Build ID: CL-36424714
// Cuda compilation tools, release 13.0, V13.0.88
// Based on NVVM 20.0.0
//

.version 9.0
.target sm_100
.address_size 64

	// .globl	adosc_adl_f32

.visible .entry adosc_adl_f32(
	.param .u64 .ptr .align 1 adosc_adl_f32_param_0,
	.param .u64 .ptr .align 1 adosc_adl_f32_param_1,
	.param .u64 .ptr .align 1 adosc_adl_f32_param_2,
	.param .u64 .ptr .align 1 adosc_adl_f32_param_3,
	.param .u32 adosc_adl_f32_param_4,
	.param .u64 .ptr .align 1 adosc_adl_f32_param_5
)
{
	.reg .pred 	%p<29>;
	.reg .b32 	%r<29>;
	.reg .b32 	%f<217>;
	.reg .b64 	%rd<52>;

	ld.param.u64 	%rd32, [adosc_adl_f32_param_0];
	ld.param.u64 	%rd33, [adosc_adl_f32_param_1];
	ld.param.u64 	%rd34, [adosc_adl_f32_param_2];
	ld.param.u64 	%rd35, [adosc_adl_f32_param_3];
	ld.param.u32 	%r15, [adosc_adl_f32_param_4];
	ld.param.u64 	%rd36, [adosc_adl_f32_param_5];
	cvta.to.global.u64 	%rd1, %rd36;
	cvta.to.global.u64 	%rd2, %rd34;
	cvta.to.global.u64 	%rd3, %rd35;
	cvta.to.global.u64 	%rd4, %rd33;
	cvta.to.global.u64 	%rd5, %rd32;
	mov.u32 	%r16, %ctaid.x;
	mov.u32 	%r17, %tid.x;
	or.b32  	%r18, %r16, %r17;
	setp.ne.s32 	%p1, %r18, 0;
	setp.lt.s32 	%p2, %r15, 1;
	or.pred  	%p3, %p1, %p2;
	@%p3 bra 	$L__BB0_46;
	ld.global.nc.f32 	%f1, [%rd5];
	ld.global.nc.f32 	%f2, [%rd4];
	ld.global.nc.f32 	%f3, [%rd3];
	sub.f32 	%f4, %f1, %f2;
	setp.eq.f32 	%p4, %f4, 0f00000000;
	mov.f32 	%f197, 0f00000000;
	@%p4 bra 	$L__BB0_3;
	ld.global.nc.f32 	%f117, [%rd2];
	sub.f32 	%f118, %f117, %f2;
	sub.f32 	%f119, %f1, %f117;
	sub.f32 	%f120, %f118, %f119;
	div.rn.f32 	%f197, %f120, %f4;
$L__BB0_3:
	mul.f32 	%f212, %f3, %f197;
	st.global.f32 	[%rd1], %f212;
	setp.lt.u32 	%p5, %r15, 2;
	@%p5 bra 	$L__BB0_46;
	add.s32 	%r1, %r15, -1;
	add.s32 	%r20, %r15, -2;
	and.b32  	%r2, %r1, 7;
	setp.lt.u32 	%p6, %r20, 7;
	mov.b32 	%r27, 1;
	@%p6 bra 	$L__BB0_24;
	and.b32  	%r22, %r1, -8;
	neg.s32 	%r25, %r22;
	add.s64 	%rd51, %rd5, 16;
	add.s64 	%rd50, %rd4, 16;
	add.s64 	%rd49, %rd2, 16;
	add.s64 	%rd48, %rd3, 16;
	add.s64 	%rd47, %rd1, 16;
	mov.b32 	%r24, 0;
$L__BB0_6:
	.pragma "nounroll";
	ld.global.nc.f32 	%f9, [%rd51+-12];
	ld.global.nc.f32 	%f10, [%rd50+-12];
	ld.global.nc.f32 	%f11, [%rd48+-12];
	sub.f32 	%f12, %f9, %f10;
	setp.eq.f32 	%p7, %f12, 0f00000000;
	mov.f32 	%f199, 0f00000000;
	@%p7 bra 	$L__BB0_8;
	ld.global.nc.f32 	%f122, [%rd49+-12];
	sub.f32 	%f123, %f122, %f10;
	sub.f32 	%f124, %f9, %f122;
	sub.f32 	%f125, %f123, %f124;
	div.rn.f32 	%f199, %f125, %f12;
$L__BB0_8:
	fma.rn.f32 	%f15, %f11, %f199, %f212;
	st.global.f32 	[%rd47+-12], %f15;
	ld.global.nc.f32 	%f16, [%rd51+-8];
	ld.global.nc.f32 	%f17, [%rd50+-8];
	ld.global.nc.f32 	%f18, [%rd48+-8];
	sub.f32 	%f19, %f16, %f17;
	setp.eq.f32 	%p8, %f19, 0f00000000;
	mov.f32 	%f200, 0f00000000;
	@%p8 bra 	$L__BB0_10;
	ld.global.nc.f32 	%f127, [%rd49+-8];
	sub.f32 	%f128, %f127, %f17;
	sub.f32 	%f129, %f16, %f127;
	sub.f32 	%f130, %f128, %f129;
	div.rn.f32 	%f200, %f130, %f19;
$L__BB0_10:
	fma.rn.f32 	%f22, %f18, %f200, %f15;
	st.global.f32 	[%rd47+-8], %f22;
	ld.global.nc.f32 	%f23, [%rd51+-4];
	ld.global.nc.f32 	%f24, [%rd50+-4];
	ld.global.nc.f32 	%f25, [%rd48+-4];
	sub.f32 	%f26, %f23, %f24;
	setp.eq.f32 	%p9, %f26, 0f00000000;
	mov.f32 	%f201, 0f00000000;
	@%p9 bra 	$L__BB0_12;
	ld.global.nc.f32 	%f132, [%rd49+-4];
	sub.f32 	%f133, %f132, %f24;
	sub.f32 	%f134, %f23, %f132;
	sub.f32 	%f135, %f133, %f134;
	div.rn.f32 	%f201, %f135, %f26;
$L__BB0_12:
	fma.rn.f32 	%f29, %f25, %f201, %f22;
	st.global.f32 	[%rd47+-4], %f29;
	ld.global.nc.f32 	%f30, [%rd51];
	ld.global.nc.f32 	%f31, [%rd50];
	ld.global.nc.f32 	%f32, [%rd48];
	sub.f32 	%f33, %f30, %f31;
	setp.eq.f32 	%p10, %f33, 0f00000000;
	mov.f32 	%f202, 0f00000000;
	@%p10 bra 	$L__BB0_14;
	ld.global.nc.f32 	%f137, [%rd49];
	sub.f32 	%f138, %f137, %f31;
	sub.f32 	%f139, %f30, %f137;
	sub.f32 	%f140, %f138, %f139;
	div.rn.f32 	%f202, %f140, %f33;
$L__BB0_14:
	fma.rn.f32 	%f36, %f32, %f202, %f29;
	st.global.f32 	[%rd47], %f36;
	ld.global.nc.f32 	%f37, [%rd51+4];
	ld.global.nc.f32 	%f38, [%rd50+4];
	ld.global.nc.f32 	%f39, [%rd48+4];
	sub.f32 	%f40, %f37, %f38;
	setp.eq.f32 	%p11, %f40, 0f00000000;
	mov.f32 	%f203, 0f00000000;
	@%p11 bra 	$L__BB0_16;
	ld.global.nc.f32 	%f142, [%rd49+4];
	sub.f32 	%f143, %f142, %f38;
	sub.f32 	%f144, %f37, %f142;
	sub.f32 	%f145, %f143, %f144;
	div.rn.f32 	%f203, %f145, %f40;
$L__BB0_16:
	fma.rn.f32 	%f43, %f39, %f203, %f36;
	st.global.f32 	[%rd47+4], %f43;
	ld.global.nc.f32 	%f44, [%rd51+8];
	ld.global.nc.f32 	%f45, [%rd50+8];
	ld.global.nc.f32 	%f46, [%rd48+8];
	sub.f32 	%f47, %f44, %f45;
	setp.eq.f32 	%p12, %f47, 0f00000000;
	mov.f32 	%f204, 0f00000000;
	@%p12 bra 	$L__BB0_18;
	ld.global.nc.f32 	%f147, [%rd49+8];
	sub.f32 	%f148, %f147, %f45;
	sub.f32 	%f149, %f44, %f147;
	sub.f32 	%f150, %f148, %f149;
	div.rn.f32 	%f204, %f150, %f47;
$L__BB0_18:
	fma.rn.f32 	%f50, %f46, %f204, %f43;
	st.global.f32 	[%rd47+8], %f50;
	ld.global.nc.f32 	%f51, [%rd51+12];
	ld.global.nc.f32 	%f52, [%rd50+12];
	ld.global.nc.f32 	%f53, [%rd48+12];
	sub.f32 	%f54, %f51, %f52;
	setp.eq.f32 	%p13, %f54, 0f00000000;
	mov.f32 	%f205, 0f00000000;
	@%p13 bra 	$L__BB0_20;
	ld.global.nc.f32 	%f152, [%rd49+12];
	sub.f32 	%f153, %f152, %f52;
	sub.f32 	%f154, %f51, %f152;
	sub.f32 	%f155, %f153, %f154;
	div.rn.f32 	%f205, %f155, %f54;
$L__BB0_20:
	fma.rn.f32 	%f57, %f53, %f205, %f50;
	st.global.f32 	[%rd47+12], %f57;
	ld.global.nc.f32 	%f58, [%rd51+16];
	ld.global.nc.f32 	%f59, [%rd50+16];
	ld.global.nc.f32 	%f60, [%rd48+16];
	sub.f32 	%f61, %f58, %f59;
	setp.eq.f32 	%p14, %f61, 0f00000000;
	mov.f32 	%f206, 0f00000000;
	@%p14 bra 	$L__BB0_22;
	ld.global.nc.f32 	%f157, [%rd49+16];
	sub.f32 	%f158, %f157, %f59;
	sub.f32 	%f159, %f58, %f157;
	sub.f32 	%f160, %f158, %f159;
	div.rn.f32 	%f206, %f160, %f61;
$L__BB0_22:
	fma.rn.f32 	%f212, %f60, %f206, %f57;
	st.global.f32 	[%rd47+16], %f212;
	add.s32 	%r25, %r25, 8;
	add.s32 	%r24, %r24, 8;
	add.s64 	%rd51, %rd51, 32;
	add.s64 	%rd50, %rd50, 32;
	add.s64 	%rd49, %rd49, 32;
	add.s64 	%rd48, %rd48, 32;
	add.s64 	%rd47, %rd47, 32;
	setp.ne.s32 	%p15, %r25, 0;
	@%p15 bra 	$L__BB0_6;
	add.s32 	%r27, %r24, 1;
$L__BB0_24:
	setp.eq.s32 	%p16, %r2, 0;
	@%p16 bra 	$L__BB0_46;
	and.b32  	%r10, %r1, 3;
	setp.lt.u32 	%p17, %r2, 4;
	@%p17 bra 	$L__BB0_35;
	mul.wide.u32 	%rd37, %r27, 4;
	add.s64 	%rd21, %rd5, %rd37;
	ld.global.nc.f32 	%f66, [%rd21];
	add.s64 	%rd22, %rd4, %rd37;
	ld.global.nc.f32 	%f67, [%rd22];
	add.s64 	%rd23, %rd2, %rd37;
	add.s64 	%rd24, %rd3, %rd37;
	ld.global.nc.f32 	%f68, [%rd24];
	sub.f32 	%f69, %f66, %f67;
	setp.eq.f32 	%p18, %f69, 0f00000000;
	mov.f32 	%f208, 0f00000000;
	@%p18 bra 	$L__BB0_28;
	ld.global.nc.f32 	%f162, [%rd23];
	sub.f32 	%f163, %f162, %f67;
	sub.f32 	%f164, %f66, %f162;
	sub.f32 	%f165, %f163, %f164;
	div.rn.f32 	%f208, %f165, %f69;
$L__BB0_28:
	fma.rn.f32 	%f72, %f68, %f208, %f212;
	add.s64 	%rd25, %rd1, %rd37;
	st.global.f32 	[%rd25], %f72;
	ld.global.nc.f32 	%f73, [%rd21+4];
	ld.global.nc.f32 	%f74, [%rd22+4];
	ld.global.nc.f32 	%f75, [%rd24+4];
	sub.f32 	%f76, %f73, %f74;
	setp.eq.f32 	%p19, %f76, 0f00000000;
	mov.f32 	%f209, 0f00000000;
	@%p19 bra 	$L__BB0_30;
	ld.global.nc.f32 	%f167, [%rd23+4];
	sub.f32 	%f168, %f167, %f74;
	sub.f32 	%f169, %f73, %f167;
	sub.f32 	%f170, %f168, %f169;
	div.rn.f32 	%f209, %f170, %f76;
$L__BB0_30:
	fma.rn.f32 	%f79, %f75, %f209, %f72;
	st.global.f32 	[%rd25+4], %f79;
	ld.global.nc.f32 	%f80, [%rd21+8];
	ld.global.nc.f32 	%f81, [%rd22+8];
	ld.global.nc.f32 	%f82, [%rd24+8];
	sub.f32 	%f83, %f80, %f81;
	setp.eq.f32 	%p20, %f83, 0f00000000;
	mov.f32 	%f210, 0f00000000;
	@%p20 bra 	$L__BB0_32;
	ld.global.nc.f32 	%f172, [%rd23+8];
	sub.f32 	%f173, %f172, %f81;
	sub.f32 	%f174, %f80, %f172;
	sub.f32 	%f175, %f173, %f174;
	div.rn.f32 	%f210, %f175, %f83;
$L__BB0_32:
	fma.rn.f32 	%f86, %f82, %f210, %f79;
	st.global.f32 	[%rd25+8], %f86;
	ld.global.nc.f32 	%f87, [%rd21+12];
	ld.global.nc.f32 	%f88, [%rd22+12];
	ld.global.nc.f32 	%f89, [%rd24+12];
	sub.f32 	%f90, %f87, %f88;
	setp.eq.f32 	%p21, %f90, 0f00000000;
	mov.f32 	%f211, 0f00000000;
	@%p21 bra 	$L__BB0_34;
	ld.global.nc.f32 	%f177, [%rd23+12];
	sub.f32 	%f178, %f177, %f88;
	sub.f32 	%f179, %f87, %f177;
	sub.f32 	%f180, %f178, %f179;
	div.rn.f32 	%f211, %f180, %f90;
$L__BB0_34:
	fma.rn.f32 	%f212, %f89, %f211, %f86;
	st.global.f32 	[%rd25+12], %f212;
	add.s32 	%r27, %r27, 4;
$L__BB0_35:
	setp.eq.s32 	%p22, %r10, 0;
	@%p22 bra 	$L__BB0_46;
	setp.eq.s32 	%p23, %r10, 1;
	@%p23 bra 	$L__BB0_42;
	mul.wide.u32 	%rd39, %r27, 4;
	add.s64 	%rd26, %rd5, %rd39;
	ld.global.nc.f32 	%f95, [%rd26];
	add.s64 	%rd27, %rd4, %rd39;
	ld.global.nc.f32 	%f96, [%rd27];
	add.s64 	%rd28, %rd2, %rd39;
	add.s64 	%rd29, %rd3, %rd39;
	ld.global.nc.f32 	%f97, [%rd29];
	sub.f32 	%f98, %f95, %f96;
	setp.eq.f32 	%p24, %f98, 0f00000000;
	mov.f32 	%f213, 0f00000000;
	@%p24 bra 	$L__BB0_39;
	ld.global.nc.f32 	%f182, [%rd28];
	sub.f32 	%f183, %f182, %f96;
	sub.f32 	%f184, %f95, %f182;
	sub.f32 	%f185, %f183, %f184;
	div.rn.f32 	%f213, %f185, %f98;
$L__BB0_39:
	fma.rn.f32 	%f101, %f97, %f213, %f212;
	add.s64 	%rd30, %rd1, %rd39;
	st.global.f32 	[%rd30], %f101;
	ld.global.nc.f32 	%f102, [%rd26+4];
	ld.global.nc.f32 	%f103, [%rd27+4];
	ld.global.nc.f32 	%f104, [%rd29+4];
	sub.f32 	%f105, %f102, %f103;
	setp.eq.f32 	%p25, %f105, 0f00000000;
	mov.f32 	%f214, 0f00000000;
	@%p25 bra 	$L__BB0_41;
	ld.global.nc.f32 	%f187, [%rd28+4];
	sub.f32 	%f188, %f187, %f103;
	sub.f32 	%f189, %f102, %f187;
	sub.f32 	%f190, %f188, %f189;
	div.rn.f32 	%f214, %f190, %f105;
$L__BB0_41:
	fma.rn.f32 	%f212, %f104, %f214, %f101;
	st.global.f32 	[%rd30+4], %f212;
	add.s32 	%r27, %r27, 2;
$L__BB0_42:
	and.b32  	%r23, %r1, 1;
	setp.eq.b32 	%p26, %r23, 1;
	not.pred 	%p27, %p26;
	@%p27 bra 	$L__BB0_46;
	mul.wide.u32 	%rd41, %r27, 4;
	add.s64 	%rd42, %rd5, %rd41;
	ld.global.nc.f32 	%f110, [%rd42];
	add.s64 	%rd43, %rd4, %rd41;
	ld.global.nc.f32 	%f111, [%rd43];
	add.s64 	%rd31, %rd2, %rd41;
	add.s64 	%rd44, %rd3, %rd41;
	ld.global.nc.f32 	%f112, [%rd44];
	sub.f32 	%f113, %f110, %f111;
	setp.eq.f32 	%p28, %f113, 0f00000000;
	mov.f32 	%f216, 0f00000000;
	@%p28 bra 	$L__BB0_45;
	ld.global.nc.f32 	%f192, [%rd31];
	sub.f32 	%f193, %f192, %f111;
	sub.f32 	%f194, %f110, %f192;
	sub.f32 	%f195, %f193, %f194;
	div.rn.f32 	%f216, %f195, %f113;
$L__BB0_45:
	fma.rn.f32 	%f196, %f112, %f216, %f212;
	add.s64 	%rd46, %rd1, %rd41;
	st.global.f32 	[%rd46], %f196;
$L__BB0_46:
	ret;

}
	// .globl	adosc_batch_from_adl_f32
.visible .entry adosc_batch_from_adl_f32(
	.param .u64 .ptr .align 1 adosc_batch_from_adl_f32_param_0,
	.param .u64 .ptr .align 1 adosc_batch_from_adl_f32_param_1,
	.param .u64 .ptr .align 1 adosc_batch_from_adl_f32_param_2,
	.param .u32 adosc_batch_from_adl_f32_param_3,
	.param .u32 adosc_batch_from_adl_f32_param_4,
	.param .u64 .ptr .align 1 adosc_batch_from_adl_f32_param_5
)
{
	.reg .pred 	%p<19>;
	.reg .b32 	%r<38>;
	.reg .b32 	%f<117>;
	.reg .b64 	%rd<46>;

	ld.param.u64 	%rd11, [adosc_batch_from_adl_f32_param_0];
	ld.param.u64 	%rd9, [adosc_batch_from_adl_f32_param_1];
	ld.param.u64 	%rd10, [adosc_batch_from_adl_f32_param_2];
	ld.param.u32 	%r19, [adosc_batch_from_adl_f32_param_3];
	ld.param.u32 	%r20, [adosc_batch_from_adl_f32_param_4];
	ld.param.u64 	%rd12, [adosc_batch_from_adl_f32_param_5];
	cvta.to.global.u64 	%rd1, %rd12;
	cvta.to.global.u64 	%rd2, %rd11;
	mov.u32 	%r1, %ctaid.x;
	setp.ge.s32 	%p1, %r1, %r20;
	mov.u32 	%r21, %tid.x;
	setp.ne.s32 	%p2, %r21, 0;
	or.pred  	%p3, %p2, %p1;
	@%p3 bra 	$L__BB1_15;
	cvta.to.global.u64 	%rd13, %rd9;
	cvta.to.global.u64 	%rd14, %rd10;
	mul.wide.u32 	%rd15, %r1, 4;
	add.s64 	%rd16, %rd13, %rd15;
	ld.global.nc.u32 	%r2, [%rd16];
	add.s64 	%rd17, %rd14, %rd15;
	ld.global.nc.u32 	%r3, [%rd17];
	setp.lt.s32 	%p4, %r2, 1;
	setp.lt.s32 	%p5, %r3, 1;
	setp.ge.s32 	%p6, %r2, %r3;
	or.pred  	%p7, %p5, %p6;
	or.pred  	%p9, %p4, %p7;
	@%p9 bra 	$L__BB1_15;
	add.s32 	%r22, %r2, 1;
	cvt.rn.f32.u32 	%f20, %r22;
	mov.f32 	%f21, 0f40000000;
	div.rn.f32 	%f1, %f21, %f20;
	add.s32 	%r23, %r3, 1;
	cvt.rn.f32.u32 	%f22, %r23;
	div.rn.f32 	%f2, %f21, %f22;
	mov.f32 	%f23, 0f3F800000;
	sub.f32 	%f3, %f23, %f1;
	sub.f32 	%f4, %f23, %f2;
	mul.lo.s32 	%r4, %r19, %r1;
	ld.global.nc.f32 	%f113, [%rd2];
	sub.f32 	%f24, %f113, %f113;
	mul.wide.s32 	%rd18, %r4, 4;
	add.s64 	%rd19, %rd1, %rd18;
	st.global.f32 	[%rd19], %f24;
	setp.lt.s32 	%p10, %r19, 2;
	@%p10 bra 	$L__BB1_15;
	add.s32 	%r5, %r19, -1;
	add.s32 	%r25, %r19, -2;
	and.b32  	%r6, %r5, 7;
	setp.lt.u32 	%p11, %r25, 7;
	mov.b32 	%r36, 1;
	mov.f32 	%f114, %f113;
	@%p11 bra 	$L__BB1_7;
	and.b32  	%r27, %r5, -8;
	neg.s32 	%r34, %r27;
	add.s64 	%rd45, %rd2, 16;
	add.s32 	%r28, %r4, 1;
	mul.wide.u32 	%rd20, %r28, 4;
	add.s64 	%rd21, %rd20, %rd1;
	add.s64 	%rd44, %rd21, 16;
	mov.b32 	%r33, 0;
	mov.f32 	%f114, %f113;
$L__BB1_5:
	.pragma "nounroll";
	ld.global.nc.f32 	%f25, [%rd45+-12];
	mul.f32 	%f26, %f1, %f25;
	fma.rn.f32 	%f27, %f3, %f114, %f26;
	mul.f32 	%f28, %f2, %f25;
	fma.rn.f32 	%f29, %f4, %f113, %f28;
	sub.f32 	%f30, %f27, %f29;
	st.global.f32 	[%rd44+-16], %f30;
	ld.global.nc.f32 	%f31, [%rd45+-8];
	mul.f32 	%f32, %f1, %f31;
	fma.rn.f32 	%f33, %f3, %f27, %f32;
	mul.f32 	%f34, %f2, %f31;
	fma.rn.f32 	%f35, %f4, %f29, %f34;
	sub.f32 	%f36, %f33, %f35;
	st.global.f32 	[%rd44+-12], %f36;
	ld.global.nc.f32 	%f37, [%rd45+-4];
	mul.f32 	%f38, %f1, %f37;
	fma.rn.f32 	%f39, %f3, %f33, %f38;
	mul.f32 	%f40, %f2, %f37;
	fma.rn.f32 	%f41, %f4, %f35, %f40;
	sub.f32 	%f42, %f39, %f41;
	st.global.f32 	[%rd44+-8], %f42;
	ld.global.nc.f32 	%f43, [%rd45];
	mul.f32 	%f44, %f1, %f43;
	fma.rn.f32 	%f45, %f3, %f39, %f44;
	mul.f32 	%f46, %f2, %f43;
	fma.rn.f32 	%f47, %f4, %f41, %f46;
	sub.f32 	%f48, %f45, %f47;
	st.global.f32 	[%rd44+-4], %f48;
	ld.global.nc.f32 	%f49, [%rd45+4];
	mul.f32 	%f50, %f1, %f49;
	fma.rn.f32 	%f51, %f3, %f45, %f50;
	mul.f32 	%f52, %f2, %f49;
	fma.rn.f32 	%f53, %f4, %f47, %f52;
	sub.f32 	%f54, %f51, %f53;
	st.global.f32 	[%rd44], %f54;
	ld.global.nc.f32 	%f55, [%rd45+8];
	mul.f32 	%f56, %f1, %f55;
	fma.rn.f32 	%f57, %f3, %f51, %f56;
	mul.f32 	%f58, %f2, %f55;
	fma.rn.f32 	%f59, %f4, %f53, %f58;
	sub.f32 	%f60, %f57, %f59;
	st.global.f32 	[%rd44+4], %f60;
	ld.global.nc.f32 	%f61, [%rd45+12];
	mul.f32 	%f62, %f1, %f61;
	fma.rn.f32 	%f63, %f3, %f57, %f62;
	mul.f32 	%f64, %f2, %f61;
	fma.rn.f32 	%f65, %f4, %f59, %f64;
	sub.f32 	%f66, %f63, %f65;
	st.global.f32 	[%rd44+8], %f66;
	ld.global.nc.f32 	%f67, [%rd45+16];
	mul.f32 	%f68, %f1, %f67;
	fma.rn.f32 	%f114, %f3, %f63, %f68;
	mul.f32 	%f69, %f2, %f67;
	fma.rn.f32 	%f113, %f4, %f65, %f69;
	sub.f32 	%f70, %f114, %f113;
	st.global.f32 	[%rd44+12], %f70;
	add.s32 	%r34, %r34, 8;
	add.s32 	%r33, %r33, 8;
	add.s64 	%rd45, %rd45, 32;
	add.s64 	%rd44, %rd44, 32;
	setp.ne.s32 	%p12, %r34, 0;
	@%p12 bra 	$L__BB1_5;
	add.s32 	%r36, %r33, 1;
$L__BB1_7:
	setp.eq.s32 	%p13, %r6, 0;
	@%p13 bra 	$L__BB1_15;
	and.b32  	%r14, %r5, 3;
	setp.lt.u32 	%p14, %r6, 4;
	@%p14 bra 	$L__BB1_10;
	cvt.u64.u32 	%rd22, %r36;
	mul.wide.u32 	%rd23, %r36, 4;
	add.s64 	%rd24, %rd2, %rd23;
	ld.global.nc.f32 	%f71, [%rd24];
	mul.f32 	%f72, %f1, %f71;
	fma.rn.f32 	%f73, %f3, %f114, %f72;
	mul.f32 	%f74, %f2, %f71;
	fma.rn.f32 	%f75, %f4, %f113, %f74;
	sub.f32 	%f76, %f73, %f75;
	add.s32 	%r29, %r36, %r4;
	mul.wide.u32 	%rd25, %r29, 4;
	add.s64 	%rd26, %rd1, %rd25;
	st.global.f32 	[%rd26], %f76;
	ld.global.nc.f32 	%f77, [%rd24+4];
	mul.f32 	%f78, %f1, %f77;
	fma.rn.f32 	%f79, %f3, %f73, %f78;
	mul.f32 	%f80, %f2, %f77;
	fma.rn.f32 	%f81, %f4, %f75, %f80;
	sub.f32 	%f82, %f79, %f81;
	cvt.u64.u32 	%rd27, %r4;
	add.s64 	%rd28, %rd22, %rd27;
	shl.b64 	%rd29, %rd28, 2;
	add.s64 	%rd30, %rd1, %rd29;
	st.global.f32 	[%rd30+4], %f82;
	ld.global.nc.f32 	%f83, [%rd24+8];
	mul.f32 	%f84, %f1, %f83;
	fma.rn.f32 	%f85, %f3, %f79, %f84;
	mul.f32 	%f86, %f2, %f83;
	fma.rn.f32 	%f87, %f4, %f81, %f86;
	sub.f32 	%f88, %f85, %f87;
	st.global.f32 	[%rd30+8], %f88;
	ld.global.nc.f32 	%f89, [%rd24+12];
	mul.f32 	%f90, %f1, %f89;
	fma.rn.f32 	%f114, %f3, %f85, %f90;
	mul.f32 	%f91, %f2, %f89;
	fma.rn.f32 	%f113, %f4, %f87, %f91;
	sub.f32 	%f92, %f114, %f113;
	st.global.f32 	[%rd30+12], %f92;
	add.s32 	%r36, %r36, 4;
$L__BB1_10:
	setp.eq.s32 	%p15, %r14, 0;
	@%p15 bra 	$L__BB1_15;
	setp.eq.s32 	%p16, %r14, 1;
	@%p16 bra 	$L__BB1_13;
	cvt.u64.u32 	%rd31, %r36;
	mul.wide.u32 	%rd32, %r36, 4;
	add.s64 	%rd33, %rd2, %rd32;
	ld.global.nc.f32 	%f93, [%rd33];
	mul.f32 	%f94, %f1, %f93;
	fma.rn.f32 	%f95, %f3, %f114, %f94;
	mul.f32 	%f96, %f2, %f93;
	fma.rn.f32 	%f97, %f4, %f113, %f96;
	sub.f32 	%f98, %f95, %f97;
	add.s32 	%r30, %r36, %r4;
	mul.wide.u32 	%rd34, %r30, 4;
	add.s64 	%rd35, %rd1, %rd34;
	st.global.f32 	[%rd35], %f98;
	ld.global.nc.f32 	%f99, [%rd33+4];
	mul.f32 	%f100, %f1, %f99;
	fma.rn.f32 	%f114, %f3, %f95, %f100;
	mul.f32 	%f101, %f2, %f99;
	fma.rn.f32 	%f113, %f4, %f97, %f101;
	sub.f32 	%f102, %f114, %f113;
	cvt.u64.u32 	%rd36, %r4;
	add.s64 	%rd37, %rd31, %rd36;
	shl.b64 	%rd38, %rd37, 2;
	add.s64 	%rd39, %rd1, %rd38;
	st.global.f32 	[%rd39+4], %f102;
	add.s32 	%r36, %r36, 2;
$L__BB1_13:
	and.b32  	%r31, %r5, 1;
	setp.eq.b32 	%p17, %r31, 1;
	not.pred 	%p18, %p17;
	@%p18 bra 	$L__BB1_15;
	mul.wide.u32 	%rd40, %r36, 4;
	add.s64 	%rd41, %rd2, %rd40;
	ld.global.nc.f32 	%f103, [%rd41];
	mul.f32 	%f104, %f1, %f103;
	fma.rn.f32 	%f105, %f3, %f114, %f104;
	mul.f32 	%f106, %f2, %f103;
	fma.rn.f32 	%f107, %f4, %f113, %f106;
	sub.f32 	%f108, %f105, %f107;
	add.s32 	%r32, %r36, %r4;
	mul.wide.u32 	%rd42, %r32, 4;
	add.s64 	%rd43, %rd1, %rd42;
	st.global.f32 	[%rd43], %f108;
$L__BB1_15:
	ret;

}
	// .globl	adosc_many_series_one_param_f32
.visible .entry adosc_many_series_one_param_f32(
	.param .u64 .ptr .align 1 adosc_many_series_one_param_f32_param_0,
	.param .u64 .ptr .align 1 adosc_many_series_one_param_f32_param_1,
	.param .u64 .ptr .align 1 adosc_many_series_one_param_f32_param_2,
	.param .u64 .ptr .align 1 adosc_many_series_one_param_f32_param_3,
	.param .u32 adosc_many_series_one_param_f32_param_4,
	.param .u32 adosc_many_series_one_param_f32_param_5,
	.param .u32 adosc_many_series_one_param_f32_param_6,
	.param .u32 adosc_many_series_one_param_f32_param_7,
	.param .u64 .ptr .align 1 adosc_many_series_one_param_f32_param_8
)
{
	.reg .pred 	%p<22>;
	.reg .b32 	%r<36>;
	.reg .b32 	%f<167>;
	.reg .b64 	%rd<61>;

	ld.param.u64 	%rd29, [adosc_many_series_one_param_f32_param_0];
	ld.param.u64 	%rd30, [adosc_many_series_one_param_f32_param_1];
	ld.param.u64 	%rd31, [adosc_many_series_one_param_f32_param_2];
	ld.param.u64 	%rd32, [adosc_many_series_one_param_f32_param_3];
	ld.param.u32 	%r17, [adosc_many_series_one_param_f32_param_4];
	ld.param.u32 	%r18, [adosc_many_series_one_param_f32_param_5];
	ld.param.u32 	%r19, [adosc_many_series_one_param_f32_param_6];
	ld.param.u32 	%r20, [adosc_many_series_one_param_f32_param_7];
	ld.param.u64 	%rd33, [adosc_many_series_one_param_f32_param_8];
	mov.u32 	%r1, %ctaid.x;
	setp.ge.s32 	%p1, %r1, %r17;
	mov.u32 	%r21, %tid.x;
	setp.ne.s32 	%p2, %r21, 0;
	or.pred  	%p3, %p2, %p1;
	@%p3 bra 	$L__BB2_28;
	min.s32 	%r22, %r19, %r20;
	setp.lt.s32 	%p4, %r22, 1;
	setp.ge.s32 	%p5, %r19, %r20;
	or.pred  	%p6, %p5, %p4;
	@%p6 bra 	$L__BB2_28;
	add.s32 	%r23, %r19, 1;
	cvt.rn.f32.u32 	%f82, %r23;
	mov.f32 	%f83, 0f40000000;
	div.rn.f32 	%f1, %f83, %f82;
	add.s32 	%r24, %r20, 1;
	cvt.rn.f32.u32 	%f84, %r24;
	div.rn.f32 	%f2, %f83, %f84;
	mov.f32 	%f85, 0f3F800000;
	sub.f32 	%f3, %f85, %f1;
	sub.f32 	%f4, %f85, %f2;
	cvta.to.global.u64 	%rd34, %rd29;
	mul.wide.u32 	%rd35, %r1, 4;
	add.s64 	%rd1, %rd34, %rd35;
	ld.global.nc.f32 	%f5, [%rd1];
	cvta.to.global.u64 	%rd36, %rd30;
	add.s64 	%rd2, %rd36, %rd35;
	ld.global.nc.f32 	%f6, [%rd2];
	cvta.to.global.u64 	%rd37, %rd31;
	add.s64 	%rd3, %rd37, %rd35;
	cvta.to.global.u64 	%rd38, %rd32;
	add.s64 	%rd4, %rd38, %rd35;
	ld.global.nc.f32 	%f7, [%rd4];
	sub.f32 	%f8, %f5, %f6;
	setp.eq.f32 	%p7, %f8, 0f00000000;
	mov.f32 	%f150, 0f00000000;
	@%p7 bra 	$L__BB2_4;
	ld.global.nc.f32 	%f86, [%rd3];
	sub.f32 	%f87, %f86, %f6;
	sub.f32 	%f88, %f5, %f86;
	sub.f32 	%f89, %f87, %f88;
	div.rn.f32 	%f150, %f89, %f8;
$L__BB2_4:
	mul.f32 	%f163, %f7, %f150;
	sub.f32 	%f90, %f163, %f163;
	cvta.to.global.u64 	%rd39, %rd33;
	add.s64 	%rd5, %rd39, %rd35;
	st.global.f32 	[%rd5], %f90;
	setp.lt.s32 	%p8, %r18, 2;
	@%p8 bra 	$L__BB2_28;
	add.s32 	%r2, %r18, -1;
	add.s32 	%r26, %r18, -2;
	setp.lt.u32 	%p9, %r26, 3;
	mov.b32 	%r35, 1;
	mov.f32 	%f164, %f163;
	mov.f32 	%f165, %f163;
	@%p9 bra 	$L__BB2_17;
	and.b32  	%r28, %r2, -4;
	neg.s32 	%r33, %r28;
	mov.b32 	%r32, 0;
	mul.wide.s32 	%rd11, %r17, 4;
	mov.u32 	%r31, %r17;
	mov.f32 	%f164, %f163;
	mov.f32 	%f165, %f163;
$L__BB2_7:
	.pragma "nounroll";
	mul.wide.s32 	%rd41, %r31, 4;
	add.s64 	%rd6, %rd1, %rd41;
	ld.global.nc.f32 	%f15, [%rd6];
	add.s64 	%rd7, %rd2, %rd41;
	ld.global.nc.f32 	%f16, [%rd7];
	add.s64 	%rd8, %rd3, %rd41;
	add.s64 	%rd9, %rd4, %rd41;
	ld.global.nc.f32 	%f17, [%rd9];
	sub.f32 	%f18, %f15, %f16;
	setp.eq.f32 	%p10, %f18, 0f00000000;
	mov.f32 	%f154, 0f00000000;
	@%p10 bra 	$L__BB2_9;
	ld.global.nc.f32 	%f92, [%rd8];
	sub.f32 	%f93, %f92, %f16;
	sub.f32 	%f94, %f15, %f92;
	sub.f32 	%f95, %f93, %f94;
	div.rn.f32 	%f154, %f95, %f18;
$L__BB2_9:
	fma.rn.f32 	%f21, %f17, %f154, %f165;
	mul.f32 	%f97, %f1, %f21;
	fma.rn.f32 	%f22, %f3, %f164, %f97;
	mul.f32 	%f98, %f2, %f21;
	fma.rn.f32 	%f23, %f4, %f163, %f98;
	sub.f32 	%f99, %f22, %f23;
	mul.wide.s32 	%rd42, %r31, 4;
	add.s64 	%rd10, %rd5, %rd42;
	st.global.f32 	[%rd10], %f99;
	add.s64 	%rd12, %rd6, %rd11;
	ld.global.nc.f32 	%f24, [%rd12];
	add.s64 	%rd13, %rd7, %rd11;
	ld.global.nc.f32 	%f25, [%rd13];
	add.s64 	%rd14, %rd8, %rd11;
	add.s64 	%rd15, %rd9, %rd11;
	ld.global.nc.f32 	%f26, [%rd15];
	sub.f32 	%f27, %f24, %f25;
	setp.eq.f32 	%p11, %f27, 0f00000000;
	mov.f32 	%f155, 0f00000000;
	@%p11 bra 	$L__BB2_11;
	ld.global.nc.f32 	%f100, [%rd14];
	sub.f32 	%f101, %f100, %f25;
	sub.f32 	%f102, %f24, %f100;
	sub.f32 	%f103, %f101, %f102;
	div.rn.f32 	%f155, %f103, %f27;
$L__BB2_11:
	fma.rn.f32 	%f30, %f26, %f155, %f21;
	mul.f32 	%f105, %f1, %f30;
	fma.rn.f32 	%f31, %f3, %f22, %f105;
	mul.f32 	%f106, %f2, %f30;
	fma.rn.f32 	%f32, %f4, %f23, %f106;
	sub.f32 	%f107, %f31, %f32;
	add.s64 	%rd16, %rd10, %rd11;
	st.global.f32 	[%rd16], %f107;
	add.s64 	%rd17, %rd12, %rd11;
	ld.global.nc.f32 	%f33, [%rd17];
	add.s64 	%rd18, %rd13, %rd11;
	ld.global.nc.f32 	%f34, [%rd18];
	add.s64 	%rd19, %rd14, %rd11;
	add.s64 	%rd20, %rd15, %rd11;
	ld.global.nc.f32 	%f35, [%rd20];
	sub.f32 	%f36, %f33, %f34;
	setp.eq.f32 	%p12, %f36, 0f00000000;
	mov.f32 	%f156, 0f00000000;
	@%p12 bra 	$L__BB2_13;
	ld.global.nc.f32 	%f108, [%rd19];
	sub.f32 	%f109, %f108, %f34;
	sub.f32 	%f110, %f33, %f108;
	sub.f32 	%f111, %f109, %f110;
	div.rn.f32 	%f156, %f111, %f36;
$L__BB2_13:
	fma.rn.f32 	%f39, %f35, %f156, %f30;
	mul.f32 	%f113, %f1, %f39;
	fma.rn.f32 	%f40, %f3, %f31, %f113;
	mul.f32 	%f114, %f2, %f39;
	fma.rn.f32 	%f41, %f4, %f32, %f114;
	sub.f32 	%f115, %f40, %f41;
	add.s64 	%rd21, %rd16, %rd11;
	st.global.f32 	[%rd21], %f115;
	add.s64 	%rd43, %rd17, %rd11;
	ld.global.nc.f32 	%f42, [%rd43];
	add.s64 	%rd44, %rd18, %rd11;
	ld.global.nc.f32 	%f43, [%rd44];
	add.s64 	%rd45, %rd20, %rd11;
	ld.global.nc.f32 	%f44, [%rd45];
	sub.f32 	%f45, %f42, %f43;
	setp.eq.f32 	%p13, %f45, 0f00000000;
	mov.f32 	%f157, 0f00000000;
	@%p13 bra 	$L__BB2_15;
	add.s64 	%rd46, %rd19, %rd11;
	ld.global.nc.f32 	%f116, [%rd46];
	sub.f32 	%f117, %f116, %f43;
	sub.f32 	%f118, %f42, %f116;
	sub.f32 	%f119, %f117, %f118;
	div.rn.f32 	%f157, %f119, %f45;
$L__BB2_15:
	fma.rn.f32 	%f165, %f44, %f157, %f39;
	mul.f32 	%f120, %f1, %f165;
	fma.rn.f32 	%f164, %f3, %f40, %f120;
	mul.f32 	%f121, %f2, %f165;
	fma.rn.f32 	%f163, %f4, %f41, %f121;
	sub.f32 	%f122, %f164, %f163;
	add.s64 	%rd47, %rd21, %rd11;
	st.global.f32 	[%rd47], %f122;
	add.s32 	%r33, %r33, 4;
	add.s32 	%r32, %r32, 4;
	shl.b32 	%r29, %r17, 2;
	add.s32 	%r31, %r31, %r29;
	setp.ne.s32 	%p14, %r33, 0;
	@%p14 bra 	$L__BB2_7;
	add.s32 	%r35, %r32, 1;
$L__BB2_17:
	and.b32  	%r12, %r2, 3;
	setp.eq.s32 	%p15, %r12, 0;
	@%p15 bra 	$L__BB2_28;
	setp.eq.s32 	%p16, %r12, 1;
	@%p16 bra 	$L__BB2_24;
	mul.lo.s32 	%r13, %r35, %r17;
	mul.wide.s32 	%rd48, %r13, 4;
	add.s64 	%rd22, %rd1, %rd48;
	ld.global.nc.f32 	%f54, [%rd22];
	add.s64 	%rd23, %rd2, %rd48;
	ld.global.nc.f32 	%f55, [%rd23];
	add.s64 	%rd24, %rd3, %rd48;
	add.s64 	%rd25, %rd4, %rd48;
	ld.global.nc.f32 	%f56, [%rd25];
	sub.f32 	%f57, %f54, %f55;
	setp.eq.f32 	%p17, %f57, 0f00000000;
	mov.f32 	%f161, 0f00000000;
	@%p17 bra 	$L__BB2_21;
	ld.global.nc.f32 	%f124, [%rd24];
	sub.f32 	%f125, %f124, %f55;
	sub.f32 	%f126, %f54, %f124;
	sub.f32 	%f127, %f125, %f126;
	div.rn.f32 	%f161, %f127, %f57;
$L__BB2_21:
	fma.rn.f32 	%f60, %f56, %f161, %f165;
	mul.f32 	%f129, %f1, %f60;
	fma.rn.f32 	%f61, %f3, %f164, %f129;
	mul.f32 	%f130, %f2, %f60;
	fma.rn.f32 	%f62, %f4, %f163, %f130;
	sub.f32 	%f131, %f61, %f62;
	mul.wide.s32 	%rd49, %r13, 4;
	add.s64 	%rd26, %rd5, %rd49;
	st.global.f32 	[%rd26], %f131;
	mul.wide.s32 	%rd27, %r17, 4;
	add.s64 	%rd50, %rd22, %rd27;
	ld.global.nc.f32 	%f63, [%rd50];
	add.s64 	%rd51, %rd23, %rd27;
	ld.global.nc.f32 	%f64, [%rd51];
	add.s64 	%rd52, %rd25, %rd27;
	ld.global.nc.f32 	%f65, [%rd52];
	sub.f32 	%f66, %f63, %f64;
	setp.eq.f32 	%p18, %f66, 0f00000000;
	mov.f32 	%f162, 0f00000000;
	@%p18 bra 	$L__BB2_23;
	add.s64 	%rd53, %rd24, %rd27;
	ld.global.nc.f32 	%f132, [%rd53];
	sub.f32 	%f133, %f132, %f64;
	sub.f32 	%f134, %f63, %f132;
	sub.f32 	%f135, %f133, %f134;
	div.rn.f32 	%f162, %f135, %f66;
$L__BB2_23:
	fma.rn.f32 	%f165, %f65, %f162, %f60;
	mul.f32 	%f136, %f1, %f165;
	fma.rn.f32 	%f164, %f3, %f61, %f136;
	mul.f32 	%f137, %f2, %f165;
	fma.rn.f32 	%f163, %f4, %f62, %f137;
	sub.f32 	%f138, %f164, %f163;
	add.s64 	%rd54, %rd26, %rd27;
	st.global.f32 	[%rd54], %f138;
	add.s32 	%r35, %r35, 2;
$L__BB2_24:
	and.b32  	%r30, %r2, 1;
	setp.eq.b32 	%p19, %r30, 1;
	not.pred 	%p20, %p19;
	@%p20 bra 	$L__BB2_28;
	mul.lo.s32 	%r16, %r35, %r17;
	mul.wide.s32 	%rd55, %r16, 4;
	add.s64 	%rd56, %rd1, %rd55;
	ld.global.nc.f32 	%f75, [%rd56];
	add.s64 	%rd57, %rd2, %rd55;
	ld.global.nc.f32 	%f76, [%rd57];
	add.s64 	%rd28, %rd3, %rd55;
	add.s64 	%rd58, %rd4, %rd55;
	ld.global.nc.f32 	%f77, [%rd58];
	sub.f32 	%f78, %f75, %f76;
	setp.eq.f32 	%p21, %f78, 0f00000000;
	mov.f32 	%f166, 0f00000000;
	@%p21 bra 	$L__BB2_27;
	ld.global.nc.f32 	%f140, [%rd28];
	sub.f32 	%f141, %f140, %f76;
	sub.f32 	%f142, %f75, %f140;
	sub.f32 	%f143, %f141, %f142;
	div.rn.f32 	%f166, %f143, %f78;
$L__BB2_27:
	fma.rn.f32 	%f144, %f77, %f166, %f165;
	mul.f32 	%f145, %f1, %f144;
	fma.rn.f32 	%f146, %f3, %f164, %f145;
	mul.f32 	%f147, %f2, %f144;
	fma.rn.f32 	%f148, %f4, %f163, %f147;
	sub.f32 	%f149, %f146, %f148;
	add.s64 	%rd60, %rd5, %rd55;
	st.global.f32 	[%rd60], %f149;
$L__BB2_28:
	ret;

}


// ===== COMPILED SASS (sm_100) =====

	.target	sm_100

	.elftype	@"ET_EXEC"


//--------------------- .note.nv.tkinfo           --------------------------
	.section	.note.nv.tkinfo,"",@"SHT_NOTE"
	.sectionflags	@"SHF_NOTE_NV_TKINFO"
	.tkinfo
        /*0018*/ 	.word	0x00000002
        /*0030*/ 	.string	""
        /*0030*/ 	.string	"ptxas"
        /*0030*/ 	.string	"Cuda compilation tools, release 13.0, V13.0.88"
        /*0030*/ 	.string	"Build cuda_13.0.r13.0/compiler.36424714_0"
        /*0030*/ 	.string	"-arch sm_100 -m 64 "



//--------------------- .note.nv.cuinfo           --------------------------
	.section	.note.nv.cuinfo,"",@"SHT_NOTE"
	.sectionflags	@"SHF_NOTE_NV_CUINFO"
        /*0018*/ 	.short	0x0002
        /*001a*/ 	.short	0x0064
        /*001c*/ 	.short	0x0082
	.zero		2


//--------------------- .nv.info                  --------------------------
	.section	.nv.info,"",@"SHT_CUDA_INFO"
	.align	4


	//----- nvinfo : EIATTR_REGCOUNT
	.align		4
        /*0000*/ 	.byte	0x04, 0x2f
        /*0002*/ 	.short	(.L_1 - .L_0)
	.align		4
.L_0:
        /*0004*/ 	.word	index@(adosc_adl_f32)
        /*0008*/ 	.word	0x0000001d


	//----- nvinfo : EIATTR_FRAME_SIZE
	.align		4
.L_1:
        /*000c*/ 	.byte	0x04, 0x11
        /*000e*/ 	.short	(.L_3 - .L_2)
	.align		4
.L_2:
        /*0010*/ 	.word	index@($__internal_2_$__cuda_sm3x_div_rn_noftz_f32_slowpath)
        /*0014*/ 	.word	0x00000000


	//----- nvinfo : EIATTR_FRAME_SIZE
	.align		4
.L_3:
        /*0018*/ 	.byte	0x04, 0x11
        /*001a*/ 	.short	(.L_5 - .L_4)
	.align		4
.L_4:
        /*001c*/ 	.word	index@(adosc_adl_f32)
        /*0020*/ 	.word	0x00000000


	//----- nvinfo : EIATTR_REGCOUNT
	.align		4
.L_5:
        /*0024*/ 	.byte	0x04, 0x2f
        /*0026*/ 	.short	(.L_7 - .L_6)
	.align		4
.L_6:
        /*0028*/ 	.word	index@(adosc_batch_from_adl_f32)
        /*002c*/ 	.word	0x00000020


	//----- nvinfo : EIATTR_FRAME_SIZE
	.align		4
.L_7:
        /*0030*/ 	.byte	0x04, 0x11
        /*0032*/ 	.short	(.L_9 - .L_8)
	.align		4
.L_8:
        /*0034*/ 	.word	index@($__internal_1_$__cuda_sm3x_div_rn_noftz_f32_slowpath)
        /*0038*/ 	.word	0x00000000


	//----- nvinfo : EIATTR_FRAME_SIZE
	.align		4
.L_9:
        /*003c*/ 	.byte	0x04, 0x11
        /*003e*/ 	.short	(.L_11 - .L_10)
	.align		4
.L_10:
        /*0040*/ 	.word	index@(adosc_batch_from_adl_f32)
        /*0044*/ 	.word	0x00000000


	//----- nvinfo : EIATTR_REGCOUNT
	.align		4
.L_11:
        /*0048*/ 	.byte	0x04, 0x2f
        /*004a*/ 	.short	(.L_13 - .L_12)
	.align		4
.L_12:
        /*004c*/ 	.word	index@(adosc_many_series_one_param_f32)
        /*0050*/ 	.word	0x0000001a


	//----- nvinfo : EIATTR_FRAME_SIZE
	.align		4
.L_13:
        /*0054*/ 	.byte	0x04, 0x11
        /*0056*/ 	.short	(.L_15 - .L_14)
	.align		4
.L_14:
        /*0058*/ 	.word	index@($__internal_0_$__cuda_sm3x_div_rn_noftz_f32_slowpath)
        /*005c*/ 	.word	0x00000000


	//----- nvinfo : EIATTR_FRAME_SIZE
	.align		4
.L_15:
        /*0060*/ 	.byte	0x04, 0x11
        /*0062*/ 	.short	(.L_17 - .L_16)
	.align		4
.L_16:
        /*0064*/ 	.word	index@(adosc_many_series_one_param_f32)
        /*0068*/ 	.word	0x00000000


	//----- nvinfo : EIATTR_MIN_STACK_SIZE
	.align		4
.L_17:
        /*006c*/ 	.byte	0x04, 0x12
        /*006e*/ 	.short	(.L_19 - .L_18)
	.align		4
.L_18:
        /*0070*/ 	.word	index@(adosc_many_series_one_param_f32)
        /*0074*/ 	.word	0x00000000


	//----- nvinfo : EIATTR_MIN_STACK_SIZE
	.align		4
.L_19:
        /*0078*/ 	.byte	0x04, 0x12
        /*007a*/ 	.short	(.L_21 - .L_20)
	.align		4
.L_20:
        /*007c*/ 	.word	index@(adosc_batch_from_adl_f32)
        /*0080*/ 	.word	0x00000000


	//----- nvinfo : EIATTR_MIN_STACK_SIZE
	.align		4
.L_21:
        /*0084*/ 	.byte	0x04, 0x12
        /*0086*/ 	.short	(.L_23 - .L_22)
	.align		4
.L_22:
        /*0088*/ 	.word	index@(adosc_adl_f32)
        /*008c*/ 	.word	0x00000000
.L_23:


//--------------------- .nv.compat                --------------------------
	.section	.nv.compat,"",@"SHT_CUDA_COMPAT_INFO"
	.align	4
        /*0000*/ 	.byte	0x02, 0x09, 0x00, 0x00, 0x02, 0x02, 0x01, 0x00, 0x02, 0x05, 0x05, 0x00, 0x03, 0x07, 0x01, 0x01
        /*0010*/ 	.byte	0x02, 0x03, 0x00, 0x00, 0x02, 0x06, 0x01, 0x00, 0x04, 0x0b, 0x08, 0x00, 0x01, 0x00, 0x00, 0x00
        /*0020*/ 	.byte	0x00, 0x00, 0x00, 0x00


//--------------------- .nv.info.adosc_many_series_one_param_f32 --------------------------
	.section	.nv.info.adosc_many_series_one_param_f32,"",@"SHT_CUDA_INFO"
	.sectionflags	@""
	.align	4


	//----- nvinfo : EIATTR_CUDA_API_VERSION
	.align		4
        /*0000*/ 	.byte	0x04, 0x37
        /*0002*/ 	.short	(.L_25 - .L_24)
.L_24:
        /*0004*/ 	.word	0x00000082


	//----- nvinfo : EIATTR_KPARAM_INFO
	.align		4
.L_25:
        /*0008*/ 	.byte	0x04, 0x17
        /*000a*/ 	.short	(.L_27 - .L_26)
.L_26:
        /*000c*/ 	.word	0x00000000
        /*0010*/ 	.short	0x0008
        /*0012*/ 	.short	0x0030
        /*0014*/ 	.byte	0x00, 0xf5, 0x21, 0x00


	//----- nvinfo : EIATTR_KPARAM_INFO
	.align		4
.L_27:
        /*0018*/ 	.byte	0x04, 0x17
        /*001a*/ 	.short	(.L_29 - .L_28)
.L_28:
        /*001c*/ 	.word	0x00000000
        /*0020*/ 	.short	0x0007
        /*0022*/ 	.short	0x002c
        /*0024*/ 	.byte	0x00, 0xf0, 0x11, 0x00


	//----- nvinfo : EIATTR_KPARAM_INFO
	.align		4
.L_29:
        /*0028*/ 	.byte	0x04, 0x17
        /*002a*/ 	.short	(.L_31 - .L_30)
.L_30:
        /*002c*/ 	.word	0x00000000
        /*0030*/ 	.short	0x0006
        /*0032*/ 	.short	0x0028
        /*0034*/ 	.byte	0x00, 0xf0, 0x11, 0x00


	//----- nvinfo : EIATTR_KPARAM_INFO
	.align		4
.L_31:
        /*0038*/ 	.byte	0x04, 0x17
        /*003a*/ 	.short	(.L_33 - .L_32)
.L_32:
        /*003c*/ 	.word	0x00000000
        /*0040*/ 	.short	0x0005
        /*0042*/ 	.short	0x0024
        /*0044*/ 	.byte	0x00, 0xf0, 0x11, 0x00


	//----- nvinfo : EIATTR_KPARAM_INFO
	.align		4
.L_33:
        /*0048*/ 	.byte	0x04, 0x17
        /*004a*/ 	.short	(.L_35 - .L_34)
.L_34:
        /*004c*/ 	.word	0x00000000
        /*0050*/ 	.short	0x0004
        /*0052*/ 	.short	0x0020
        /*0054*/ 	.byte	0x00, 0xf0, 0x11, 0x00


	//----- nvinfo : EIATTR_KPARAM_INFO
	.align		4
.L_35:
        /*0058*/ 	.byte	0x04, 0x17
        /*005a*/ 	.short	(.L_37 - .L_36)
.L_36:
        /*005c*/ 	.word	0x00000000
        /*0060*/ 	.short	0x0003
        /*0062*/ 	.short	0x0018
        /*0064*/ 	.byte	0x00, 0xf5, 0x21, 0x00


	//----- nvinfo : EIATTR_KPARAM_INFO
	.align		4
.L_37:
        /*0068*/ 	.byte	0x04, 0x17
        /*006a*/ 	.short	(.L_39 - .L_38)
.L_38:
        /*006c*/ 	.word	0x00000000
        /*0070*/ 	.short	0x0002
        /*0072*/ 	.short	0x0010
        /*0074*/ 	.byte	0x00, 0xf5, 0x21, 0x00


	//----- nvinfo : EIATTR_KPARAM_INFO
	.align		4
.L_39:
        /*0078*/ 	.byte	0x04, 0x17
        /*007a*/ 	.short	(.L_41 - .L_40)
.L_40:
        /*007c*/ 	.word	0x00000000
        /*0080*/ 	.short	0x0001
        /*0082*/ 	.short	0x0008
        /*0084*/ 	.byte	0x00, 0xf5, 0x21, 0x00


	//----- nvinfo : EIATTR_KPARAM_INFO
	.align		4
.L_41:
        /*0088*/ 	.byte	0x04, 0x17
        /*008a*/ 	.short	(.L_43 - .L_42)
.L_42:
        /*008c*/ 	.word	0x00000000
        /*0090*/ 	.short	0x0000
        /*0092*/ 	.short	0x0000
        /*0094*/ 	.byte	0x00, 0xf5, 0x21, 0x00


	//----- nvinfo : EIATTR_SPARSE_MMA_MASK
	.align		4
.L_43:
        /*0098*/ 	.byte	0x03, 0x50
        /*009a*/ 	.short	0x0000


	//----- nvinfo : EIATTR_MAXREG_COUNT
	.align		4
        /*009c*/ 	.byte	0x03, 0x1b
        /*009e*/ 	.short	0x00ff


	//----- nvinfo : EIATTR_MERCURY_ISA_VERSION
	.align		4
        /*00a0*/ 	.byte	0x03, 0x5f
        /*00a2*/ 	.short	0x0101


	//----- nvinfo : EIATTR_VRC_CTA_INIT_COUNT
	.align		4
        /*00a4*/ 	.byte	0x02, 0x4a
	.zero		1
	.zero		1


	//----- nvinfo : EIATTR_EXIT_INSTR_OFFSETS
	.align		4
        /*00a8*/ 	.byte	0x04, 0x1c
        /*00aa*/ 	.short	(.L_45 - .L_44)


	//   ....[0]....
.L_44:
        /*00ac*/ 	.word	0x00000070


	//   ....[1]....
        /*00b0*/ 	.word	0x000000c0


	//   ....[2]....
        /*00b4*/ 	.word	0x000005e0


	//   ....[3]....
        /*00b8*/ 	.word	0x00001280


	//   ....[4]....
        /*00bc*/ 	.word	0x000018c0


	//   ....[5]....
        /*00c0*/ 	.word	0x00001bd0


	//----- nvinfo : EIATTR_CRS_STACK_SIZE
	.align		4
.L_45:
        /*00c4*/ 	.byte	0x04, 0x1e
        /*00c6*/ 	.short	(.L_47 - .L_46)
.L_46:
        /*00c8*/ 	.word	0x00000000


	//----- nvinfo : EIATTR_CBANK_PARAM_SIZE
	.align		4
.L_47:
        /*00cc*/ 	.byte	0x03, 0x19
        /*00ce*/ 	.short	0x0038


	//----- nvinfo : EIATTR_PARAM_CBANK
	.align		4
        /*00d0*/ 	.byte	0x04, 0x0a
        /*00d2*/ 	.short	(.L_49 - .L_48)
	.align		4
.L_48:
        /*00d4*/ 	.word	index@(.nv.constant0.adosc_many_series_one_param_f32)
        /*00d8*/ 	.short	0x0380
        /*00da*/ 	.short	0x0038


	//----- nvinfo : EIATTR_SW_WAR
	.align		4
.L_49:
        /*00dc*/ 	.byte	0x04, 0x36
        /*00de*/ 	.short	(.L_51 - .L_50)
.L_50:
        /*00e0*/ 	.word	0x00000008
.L_51:


//--------------------- .nv.info.adosc_batch_from_adl_f32 --------------------------
	.section	.nv.info.adosc_batch_from_adl_f32,"",@"SHT_CUDA_INFO"
	.sectionflags	@""
	.align	4


	//----- nvinfo : EIATTR_CUDA_API_VERSION
	.align		4
        /*0000*/ 	.byte	0x04, 0x37
        /*0002*/ 	.short	(.L_53 - .L_52)
.L_52:
        /*0004*/ 	.word	0x00000082


	//----- nvinfo : EIATTR_KPARAM_INFO
	.align		4
.L_53:
        /*0008*/ 	.byte	0x04, 0x17
        /*000a*/ 	.short	(.L_55 - .L_54)
.L_54:
        /*000c*/ 	.word	0x00000000
        /*0010*/ 	.short	0x0005
        /*0012*/ 	.short	0x0020
        /*0014*/ 	.byte	0x00, 0xf5, 0x21, 0x00


	//----- nvinfo : EIATTR_KPARAM_INFO
	.align		4
.L_55:
        /*0018*/ 	.byte	0x04, 0x17
        /*001a*/ 	.short	(.L_57 - .L_56)
.L_56:
        /*001c*/ 	.word	0x00000000
        /*0020*/ 	.short	0x0004
        /*0022*/ 	.short	0x001c
        /*0024*/ 	.byte	0x00, 0xf0, 0x11, 0x00


	//----- nvinfo : EIATTR_KPARAM_INFO
	.align		4
.L_57:
        /*0028*/ 	.byte	0x04, 0x17
        /*002a*/ 	.short	(.L_59 - .L_58)
.L_58:
        /*002c*/ 	.word	0x00000000
        /*0030*/ 	.short	0x0003
        /*0032*/ 	.short	0x0018
        /*0034*/ 	.byte	0x00, 0xf0, 0x11, 0x00


	//----- nvinfo : EIATTR_KPARAM_INFO
	.align		4
.L_59:
        /*0038*/ 	.byte	0x04, 0x17
        /*003a*/ 	.short	(.L_61 - .L_60)
.L_60:
        /*003c*/ 	.word	0x00000000
        /*0040*/ 	.short	0x0002
        /*0042*/ 	.short	0x0010
        /*0044*/ 	.byte	0x00, 0xf5, 0x21, 0x00


	//----- nvinfo : EIATTR_KPARAM_INFO
	.align		4
.L_61:
        /*0048*/ 	.byte	0x04, 0x17
        /*004a*/ 	.short	(.L_63 - .L_62)
.L_62:
        /*004c*/ 	.word	0x00000000
        /*0050*/ 	.short	0x0001
        /*0052*/ 	.short	0x0008
        /*0054*/ 	.byte	0x00, 0xf5, 0x21, 0x00


	//----- nvinfo : EIATTR_KPARAM_INFO
	.align		4
.L_63:
        /*0058*/ 	.byte	0x04, 0x17
        /*005a*/ 	.short	(.L_65 - .L_64)
.L_64:
        /*005c*/ 	.word	0x00000000
        /*0060*/ 	.short	0x0000
        /*0062*/ 	.short	0x0000
        /*0064*/ 	.byte	0x00, 0xf5, 0x21, 0x00


	//----- nvinfo : EIATTR_SPARSE_MMA_MASK
	.align		4
.L_65:
        /*0068*/ 	.byte	0x03, 0x50
        /*006a*/ 	.short	0x0000


	//----- nvinfo : EIATTR_MAXREG_COUNT
	.align		4
        /*006c*/ 	.byte	0x03, 0x1b
        /*006e*/ 	.short	0x00ff


	//----- nvinfo : EIATTR_MERCURY_ISA_VERSION
	.align		4
        /*0070*/ 	.byte	0x03, 0x5f
        /*0072*/ 	.short	0x0101


	//----- nvinfo : EIATTR_VRC_CTA_INIT_COUNT
	.align		4
        /*0074*/ 	.byte	0x02, 0x4a
	.zero		1
	.zero		1


	//----- nvinfo : EIATTR_EXIT_INSTR_OFFSETS
	.align		4
        /*0078*/ 	.byte	0x04, 0x1c
        /*007a*/ 	.short	(.L_67 - .L_66)


	//   ....[0]....
.L_66:
        /*007c*/ 	.word	0x00000060


	//   ....[1]....
        /*0080*/ 	.word	0x00000110


	//   ....[2]....
        /*0084*/ 	.word	0x00000350


	//   ....[3]....
        /*0088*/ 	.word	0x00000900


	//   ....[4]....
        /*008c*/ 	.word	0x00000bb0


	//   ....[5]....
        /*0090*/ 	.word	0x00000d80


	//   ....[6]....
        /*0094*/ 	.word	0x00000e40


	//----- nvinfo : EIATTR_CRS_STACK_SIZE
	.align		4
.L_67:
        /*0098*/ 	.byte	0x04, 0x1e
        /*009a*/ 	.short	(.L_69 - .L_68)
.L_68:
        /*009c*/ 	.word	0x00000000


	//----- nvinfo : EIATTR_CBANK_PARAM_SIZE
	.align		4
.L_69:
        /*00a0*/ 	.byte	0x03, 0x19
        /*00a2*/ 	.short	0x0028


	//----- nvinfo : EIATTR_PARAM_CBANK
	.align		4
        /*00a4*/ 	.byte	0x04, 0x0a
        /*00a6*/ 	.short	(.L_71 - .L_70)
	.align		4
.L_70:
        /*00a8*/ 	.word	index@(.nv.constant0.adosc_batch_from_adl_f32)
        /*00ac*/ 	.short	0x0380
        /*00ae*/ 	.short	0x0028


	//----- nvinfo : EIATTR_SW_WAR
	.align		4
.L_71:
        /*00b0*/ 	.byte	0x04, 0x36
        /*00b2*/ 	.short	(.L_73 - .L_72)
.L_72:
        /*00b4*/ 	.word	0x00000008
.L_73:


//--------------------- .nv.info.adosc_adl_f32    --------------------------
	.section	.nv.info.adosc_adl_f32,"",@"SHT_CUDA_INFO"
	.sectionflags	@""
	.align	4


	//----- nvinfo : EIATTR_CUDA_API_VERSION
	.align		4
        /*0000*/ 	.byte	0x04, 0x37
        /*0002*/ 	.short	(.L_75 - .L_74)
.L_74:
        /*0004*/ 	.word	0x00000082


	//----- nvinfo : EIATTR_KPARAM_INFO
	.align		4
.L_75:
        /*0008*/ 	.byte	0x04, 0x17
        /*000a*/ 	.short	(.L_77 - .L_76)
.L_76:
        /*000c*/ 	.word	0x00000000
        /*0010*/ 	.short	0x0005
        /*0012*/ 	.short	0x0028
        /*0014*/ 	.byte	0x00, 0xf5, 0x21, 0x00


	//----- nvinfo : EIATTR_KPARAM_INFO
	.align		4
.L_77:
        /*0018*/ 	.byte	0x04, 0x17
        /*001a*/ 	.short	(.L_79 - .L_78)
.L_78:
        /*001c*/ 	.word	0x00000000
        /*0020*/ 	.short	0x0004
        /*0022*/ 	.short	0x0020
        /*0024*/ 	.byte	0x00, 0xf0, 0x11, 0x00


	//----- nvinfo : EIATTR_KPARAM_INFO
	.align		4
.L_79:
        /*0028*/ 	.byte	0x04, 0x17
        /*002a*/ 	.short	(.L_81 - .L_80)
.L_80:
        /*002c*/ 	.word	0x00000000
        /*0030*/ 	.short	0x0003
        /*0032*/ 	.short	0x0018
        /*0034*/ 	.byte	0x00, 0xf5, 0x21, 0x00


	//----- nvinfo : EIATTR_KPARAM_INFO
	.align		4
.L_81:
        /*0038*/ 	.byte	0x04, 0x17
        /*003a*/ 	.short	(.L_83 - .L_82)
.L_82:
        /*003c*/ 	.word	0x00000000
        /*0040*/ 	.short	0x0002
        /*0042*/ 	.short	0x0010
        /*0044*/ 	.byte	0x00, 0xf5, 0x21, 0x00


	//----- nvinfo : EIATTR_KPARAM_INFO
	.align		4
.L_83:
        /*0048*/ 	.byte	0x04, 0x17
        /*004a*/ 	.short	(.L_85 - .L_84)
.L_84:
        /*004c*/ 	.word	0x00000000
        /*0050*/ 	.short	0x0001
        /*0052*/ 	.short	0x0008
        /*0054*/ 	.byte	0x00, 0xf5, 0x21, 0x00


	//----- nvinfo : EIATTR_KPARAM_INFO
	.align		4
.L_85:
        /*0058*/ 	.byte	0x04, 0x17
        /*005a*/ 	.short	(.L_87 - .L_86)
.L_86:
        /*005c*/ 	.word	0x00000000
        /*0060*/ 	.short	0x0000
        /*0062*/ 	.short	0x0000
        /*0064*/ 	.byte	0x00, 0xf5, 0x21, 0x00


	//----- nvinfo : EIATTR_SPARSE_MMA_MASK
	.align		4
.L_87:
        /*0068*/ 	.byte	0x03, 0x50
        /*006a*/ 	.short	0x0000


	//----- nvinfo : EIATTR_MAXREG_COUNT
	.align		4
        /*006c*/ 	.byte	0x03, 0x1b
        /*006e*/ 	.short	0x00ff


	//----- nvinfo : EIATTR_MERCURY_ISA_VERSION
	.align		4
        /*0070*/ 	.byte	0x03, 0x5f
        /*0072*/ 	.short	0x0101


	//----- nvinfo : EIATTR_VRC_CTA_INIT_COUNT
	.align		4
        /*0074*/ 	.byte	0x02, 0x4a
	.zero		1
	.zero		1


	//----- nvinfo : EIATTR_EXIT_INSTR_OFFSETS
	.align		4
        /*0078*/ 	.byte	0x04, 0x1c
        /*007a*/ 	.short	(.L_89 - .L_88)


	//   ....[0]....
.L_88:
        /*007c*/ 	.word	0x00000060


	//   ....[1]....
        /*0080*/ 	.word	0x00000270


	//   ....[2]....
        /*0084*/ 	.word	0x000011f0


	//   ....[3]....
        /*0088*/ 	.word	0x00001910


	//   ....[4]....
        /*008c*/ 	.word	0x00001d10


	//   ....[5]....
        /*0090*/ 	.word	0x00001f50


	//----- nvinfo : EIATTR_CRS_STACK_SIZE
	.align		4
.L_89:
        /*0094*/ 	.byte	0x04, 0x1e
        /*0096*/ 	.short	(.L_91 - .L_90)
.L_90:
        /*0098*/ 	.word	0x00000000


	//----- nvinfo : EIATTR_CBANK_PARAM_SIZE
	.align		4
.L_91:
        /*009c*/ 	.byte	0x03, 0x19
        /*009e*/ 	.short	0x0030


	//----- nvinfo : EIATTR_PARAM_CBANK
	.align		4
        /*00a0*/ 	.byte	0x04, 0x0a
        /*00a2*/ 	.short	(.L_93 - .L_92)
	.align		4
.L_92:
        /*00a4*/ 	.word	index@(.nv.constant0.adosc_adl_f32)
        /*00a8*/ 	.short	0x0380
        /*00aa*/ 	.short	0x0030


	//----- nvinfo : EIATTR_SW_WAR
	.align		4
.L_93:
        /*00ac*/ 	.byte	0x04, 0x36
        /*00ae*/ 	.short	(.L_95 - .L_94)
.L_94:
        /*00b0*/ 	.word	0x00000008
.L_95:


//--------------------- .nv.callgraph             --------------------------
	.section	.nv.callgraph,"",@"SHT_CUDA_CALLGRAPH"
	.align	4
	.sectionentsize	8
	.align		4
        /*0000*/ 	.word	0x00000000
	.align		4
        /*0004*/ 	.word	0xffffffff
	.align		4
        /*0008*/ 	.word	0x00000000
	.align		4
        /*000c*/ 	.word	0xfffffffe
	.align		4
        /*0010*/ 	.word	0x00000000
	.align		4
        /*0014*/ 	.word	0xfffffffd
	.align		4
        /*0018*/ 	.word	0x00000000
	.align		4
        /*001c*/ 	.word	0xfffffffc


//--------------------- .text.adosc_many_series_one_param_f32 --------------------------
	.section	.text.adosc_many_series_one_param_f32,"ax",@progbits
	.align	128
        .global         adosc_many_series_one_param_f32
        .type           adosc_many_series_one_param_f32,@function
        .size           adosc_many_series_one_param_f32,(.L_x_77 - adosc_many_series_one_param_f32)
        .other          adosc_many_series_one_param_f32,@"STO_CUDA_ENTRY STV_DEFAULT"
adosc_many_series_one_param_f32:
.text.adosc_many_series_one_param_f32:
[----:B------:R-:W-:Y:S08]  /*0000*/  LDC R1, c[0x0][0x37c] ;  /* 0x0000df00ff017b82 */ /* 0x000ff00000000800 */
[----:B------:R-:W0:Y:S01]  /*0010*/  S2UR UR5, SR_CTAID.X ;  /* 0x00000000000579c3 */ /* 0x000e220000002500 */
[----:B------:R-:W1:Y:S01]  /*0020*/  S2R R0, SR_TID.X ;  /* 0x0000000000007919 */ /* 0x000e620000002100 */
[----:B------:R-:W0:Y:S02]  /*0030*/  LDCU UR4, c[0x0][0x3a0] ;  /* 0x00007400ff0477ac */ /* 0x000e240008000800 */
[----:B0-----:R-:W-:-:S06]  /*0040*/  UISETP.GE.AND UP0, UPT, UR5, UR4, UPT ;  /* 0x000000040500728c */ /* 0x001fcc000bf06270 */
[----:B------:R-:W-:-:S04]  /*0050*/  PLOP3.LUT P0, PT, PT, PT, UP0, 0x80, 0x8 ;  /* 0x000000000008781c */ /* 0x000fc80003f0f008 */
[----:B-1----:R-:W-:-:S13]  /*0060*/  ISETP.NE.OR P0, PT, R0, RZ, P0 ;  /* 0x000000ff0000720c */ /* 0x002fda0000705670 */
[----:B------:R-:W-:Y:S05]  /*0070*/  @P0 EXIT ;  /* 0x000000000000094d */ /* 0x000fea0003800000 */
[----:B------:R-:W0:Y:S02]  /*0080*/  LDC.64 R2, c[0x0][0x3a8] ;  /* 0x0000ea00ff027b82 */ /* 0x000e240000000a00 */
[----:B0-----:R-:W-:-:S04]  /*0090*/  VIMNMX R0, PT, PT, R2, R3, PT ;  /* 0x0000000302007248 */ /* 0x001fc80003fe0100 */
[----:B------:R-:W-:-:S04]  /*00a0*/  ISETP.GE.AND P0, PT, R0, 0x1, PT ;  /* 0x000000010000780c */ /* 0x000fc80003f06270 */
[----:B------:R-:W-:-:S13]  /*00b0*/  ISETP.GE.OR P0, PT, R2, R3, !P0 ;  /* 0x000000030200720c */ /* 0x000fda0004706670 */
[----:B------:R-:W-:Y:S05]  /*00c0*/  @P0 EXIT ;  /* 0x000000000000094d */ /* 0x000fea0003800000 */
[----:B------:R-:W-:Y:S01]  /*00d0*/  IADD3 R0, PT, PT, R2, 0x1, RZ ;  /* 0x0000000102007810 */ /* 0x000fe20007ffe0ff */
[----:B------:R-:W-:Y:S02]  /*00e0*/  UMOV UR4, 0x40000000 ;  /* 0x4000000000047882 */ /* 0x000fe40000000000 */
[----:B------:R-:W-:Y:S02]  /*00f0*/  MOV R2, UR4 ;  /* 0x0000000400027c02 */ /* 0x000fe40008000f00 */
[----:B------:R-:W-:-:S04]  /*0100*/  I2FP.F32.U32 R3, R0 ;  /* 0x0000000000037245 */ /* 0x000fc80000201000 */
[----:B------:R-:W0:Y:S08]  /*0110*/  MUFU.RCP R8, R3 ;  /* 0x0000000300087308 */ /* 0x000e300000001000 */
[----:B------:R-:W1:Y:S01]  /*0120*/  FCHK P0, R2, R3 ;  /* 0x0000000302007302 */ /* 0x000e620000000000 */
[----:B0-----:R-:W-:-:S04]  /*0130*/  FFMA R5, -R3, R8, 1 ;  /* 0x3f80000003057423 */ /* 0x001fc80000000108 */
[----:B------:R-:W-:-:S04]  /*0140*/  FFMA R8, R8, R5, R8 ;  /* 0x0000000508087223 */ /* 0x000fc80000000008 */
[----:B------:R-:W-:-:S04]  /*0150*/  FFMA R0, R8, 2, RZ ;  /* 0x4000000008007823 */ /* 0x000fc800000000ff */
[----:B------:R-:W-:-:S04]  /*0160*/  FFMA R5, -R3, R0, 2 ;  /* 0x4000000003057423 */ /* 0x000fc80000000100 */
[----:B------:R-:W-:Y:S01]  /*0170*/  FFMA R8, R8, R5, R0 ;  /* 0x0000000508087223 */ /* 0x000fe20000000000 */
[----:B-1----:R-:W-:Y:S06]  /*0180*/  @!P0 BRA `(.L_x_0) ;  /* 0x0000000000108947 */ /* 0x002fec0003800000 */
[----:B------:R-:W-:Y:S01]  /*0190*/  IMAD.MOV.U32 R0, RZ, RZ, 0x40000000 ;  /* 0x40000000ff007424 */ /* 0x000fe200078e00ff */
[----:B------:R-:W-:-:S07]  /*01a0*/  MOV R10, 0x1c0 ;  /* 0x000001c0000a7802 */ /* 0x000fce0000000f00 */
[----:B------:R-:W-:Y:S05]  /*01b0*/  CALL.REL.NOINC `($__internal_0_$__cuda_sm3x_div_rn_noftz_f32_slowpath) ;  /* 0x0000001800887944 */ /* 0x000fea0003c00000 */
[----:B------:R-:W-:-:S07]  /*01c0*/  MOV R8, R0 ;  /* 0x0000000000087202 */ /* 0x000fce0000000f00 */
.L_x_0:
[----:B------:R-:W0:Y:S01]  /*01d0*/  LDCU UR4, c[0x0][0x3ac] ;  /* 0x00007580ff0477ac */ /* 0x000e220008000800 */
[----:B------:R-:W1:Y:S01]  /*01e0*/  LDCU.64 UR28, c[0x0][0x358] ;  /* 0x00006b00ff1c77ac */ /* 0x000e620008000a00 */
[----:B0-----:R-:W-:-:S06]  /*01f0*/  UIADD3 UR4, UPT, UPT, UR4, 0x1, URZ ;  /* 0x0000000104047890 */ /* 0x001fcc000fffe0ff */
[----:B------:R-:W-:Y:S01]  /*0200*/  I2FP.F32.U32 R3, UR4 ;  /* 0x0000000400037c45 */ /* 0x000fe20008201000 */
[----:B------:R-:W-:Y:S02]  /*0210*/  UMOV UR4, 0x40000000 ;  /* 0x4000000000047882 */ /* 0x000fe40000000000 */
[----:B------:R-:W-:Y:S01]  /*0220*/  MOV R2, UR4 ;  /* 0x0000000400027c02 */ /* 0x000fe20008000f00 */
[----:B------:R-:W0:Y:S08]  /*0230*/  MUFU.RCP R0, R3 ;  /* 0x0000000300007308 */ /* 0x000e300000001000 */
[----:B------:R-:W2:Y:S01]  /*0240*/  FCHK P0, R2, R3 ;  /* 0x0000000302007302 */ /* 0x000ea20000000000 */
[----:B0-----:R-:W-:-:S04]  /*0250*/  FFMA R7, -R3, R0, 1 ;  /* 0x3f80000003077423 */ /* 0x001fc80000000100 */
[----:B------:R-:W-:-:S04]  /*0260*/  FFMA R7, R0, R7, R0 ;  /* 0x0000000700077223 */ /* 0x000fc80000000000 */
[----:B------:R-:W-:-:S04]  /*0270*/  FFMA R0, R7, 2, RZ ;  /* 0x4000000007007823 */ /* 0x000fc800000000ff */
[----:B------:R-:W-:-:S04]  /*0280*/  FFMA R5, -R3, R0, 2 ;  /* 0x4000000003057423 */ /* 0x000fc80000000100 */
[----:B------:R-:W-:Y:S01]  /*0290*/  FFMA R7, R7, R5, R0 ;  /* 0x0000000507077223 */ /* 0x000fe20000000000 */
[----:B-12---:R-:W-:Y:S06]  /*02a0*/  @!P0 BRA `(.L_x_1) ;  /* 0x0000000000108947 */ /* 0x006fec0003800000 */
[----:B------:R-:W-:Y:S01]  /*02b0*/  IMAD.MOV.U32 R0, RZ, RZ, 0x40000000 ;  /* 0x40000000ff007424 */ /* 0x000fe200078e00ff */
[----:B------:R-:W-:-:S07]  /*02c0*/  MOV R10, 0x2e0 ;  /* 0x000002e0000a7802 */ /* 0x000fce0000000f00 */
[----:B------:R-:W-:Y:S05]  /*02d0*/  CALL.REL.NOINC `($__internal_0_$__cuda_sm3x_div_rn_noftz_f32_slowpath) ;  /* 0x0000001800407944 */ /* 0x000fea0003c00000 */
[----:B------:R-:W-:-:S07]  /*02e0*/  MOV R7, R0 ;  /* 0x0000000000077202 */ /* 0x000fce0000000f00 */
.L_x_1:
[----:B------:R-:W0:Y:S01]  /*02f0*/  LDCU.128 UR8, c[0x0][0x380] ;  /* 0x00007000ff0877ac */ /* 0x000e220008000c00 */
[----:B------:R-:W1:Y:S01]  /*0300*/  LDCU.128 UR12, c[0x0][0x390] ;  /* 0x00007200ff0c77ac */ /* 0x000e620008000c00 */
[----:B0-----:R-:W-:Y:S02]  /*0310*/  UIMAD.WIDE.U32 UR6, UR5, 0x4, UR8 ;  /* 0x00000004050678a5 */ /* 0x001fe4000f8e0008 */
[----:B------:R-:W-:-:S04]  /*0320*/  UIMAD.WIDE.U32 UR8, UR5, 0x4, UR10 ;  /* 0x00000004050878a5 */ /* 0x000fc8000f8e000a */
[----:B------:R-:W-:Y:S01]  /*0330*/  MOV R10, UR6 ;  /* 0x00000006000a7c02 */ /* 0x000fe20008000f00 */
[----:B------:R-:W-:Y:S01]  /*0340*/  IMAD.U32 R11, RZ, RZ, UR7 ;  /* 0x00000007ff0b7e24 */ /* 0x000fe2000f8e00ff */
[----:B------:R-:W-:Y:S02]  /*0350*/  MOV R13, UR9 ;  /* 0x00000009000d7c02 */ /* 0x000fe40008000f00 */
[----:B------:R-:W-:Y:S02]  /*0360*/  MOV R12, UR8 ;  /* 0x00000008000c7c02 */ /* 0x000fe40008000f00 */
[----:B------:R-:W2:Y:S04]  /*0370*/  LDG.E.CONSTANT R0, desc[UR28][R10.64] ;  /* 0x0000001c0a007981 */ /* 0x000ea8000c1e9900 */
[----:B------:R-:W2:Y:S01]  /*0380*/  LDG.E.CONSTANT R13, desc[UR28][R12.64] ;  /* 0x0000001c0c0d7981 */ /* 0x000ea2000c1e9900 */
[----:B-1----:R-:W-:-:S06]  /*0390*/  UIMAD.WIDE.U32 UR10, UR5, 0x4, UR14 ;  /* 0x00000004050a78a5 */ /* 0x002fcc000f8e000e */
[----:B------:R-:W-:Y:S01]  /*03a0*/  IMAD.U32 R2, RZ, RZ, UR10 ;  /* 0x0000000aff027e24 */ /* 0x000fe2000f8e00ff */
[----:B------:R-:W-:-:S05]  /*03b0*/  MOV R3, UR11 ;  /* 0x0000000b00037c02 */ /* 0x000fca0008000f00 */
[----:B------:R2:W5:Y:S01]  /*03c0*/  LDG.E.CONSTANT R2, desc[UR28][R2.64] ;  /* 0x0000001c02027981 */ /* 0x000562000c1e9900 */
[----:B------:R-:W-:Y:S01]  /*03d0*/  UIMAD.WIDE.U32 UR12, UR5, 0x4, UR12 ;  /* 0x00000004050c78a5 */ /* 0x000fe2000f8e000c */
[----:B------:R-:W-:Y:S02]  /*03e0*/  HFMA2 R9, -RZ, RZ, 0, 0 ;  /* 0x00000000ff097431 */ /* 0x000fe400000001ff */
[----:B------:R-:W-:Y:S01]  /*03f0*/  FADD R6, -R8, 1 ;  /* 0x3f80000008067421 */ /* 0x000fe20000000100 */
[----:B------:R-:W-:Y:S01]  /*0400*/  FADD R5, -R7, 1 ;  /* 0x3f80000007057421 */ /* 0x000fe20000000100 */
[----:B--2---:R-:W-:-:S05]  /*0410*/  FADD R3, R0, -R13 ;  /* 0x8000000d00037221 */ /* 0x004fca0000000000 */
[----:B------:R-:W-:-:S13]  /*0420*/  FSETP.NEU.AND P0, PT, R3, RZ, PT ;  /* 0x000000ff0300720b */ /* 0x000fda0003f0d000 */
[----:B------:R-:W-:Y:S05]  /*0430*/  @!P0 BRA `(.L_x_2) ;  /* 0x0000000000448947 */ /* 0x000fea0003800000 */
[----:B------:R-:W-:Y:S01]  /*0440*/  IMAD.U32 R10, RZ, RZ, UR12 ;  /* 0x0000000cff0a7e24 */ /* 0x000fe2000f8e00ff */
[----:B------:R-:W-:-:S05]  /*0450*/  MOV R11, UR13 ;  /* 0x0000000d000b7c02 */ /* 0x000fca0008000f00 */
[----:B------:R-:W2:Y:S01]  /*0460*/  LDG.E.CONSTANT R10, desc[UR28][R10.64] ;  /* 0x0000001c0a0a7981 */ /* 0x000ea2000c1e9900 */
[----:B------:R-:W0:Y:S02]  /*0470*/  MUFU.RCP R4, R3 ;  /* 0x0000000300047308 */ /* 0x000e240000001000 */
[----:B0-----:R-:W-:-:S04]  /*0480*/  FFMA R9, -R3, R4, 1 ;  /* 0x3f80000003097423 */ /* 0x001fc80000000104 */
[----:B------:R-:W-:Y:S01]  /*0490*/  FFMA R9, R4, R9, R4 ;  /* 0x0000000904097223 */ /* 0x000fe20000000004 */
[--C-:B--2---:R-:W-:Y:S01]  /*04a0*/  FADD R13, -R13, R10.reuse ;  /* 0x0000000a0d0d7221 */ /* 0x104fe20000000100 */
[----:B------:R-:W-:-:S04]  /*04b0*/  FADD R0, R0, -R10 ;  /* 0x8000000a00007221 */ /* 0x000fc80000000000 */
[----:B------:R-:W-:-:S04]  /*04c0*/  FADD R0, R13, -R0 ;  /* 0x800000000d007221 */ /* 0x000fc80000000000 */
[----:B------:R-:W0:Y:S01]  /*04d0*/  FCHK P0, R0, R3 ;  /* 0x0000000300007302 */ /* 0x000e220000000000 */
[----:B------:R-:W-:-:S04]  /*04e0*/  FFMA R4, R0, R9, RZ ;  /* 0x0000000900047223 */ /* 0x000fc800000000ff */
[----:B------:R-:W-:-:S04]  /*04f0*/  FFMA R12, -R3, R4, R0 ;  /* 0x00000004030c7223 */ /* 0x000fc80000000100 */
[----:B------:R-:W-:Y:S01]  /*0500*/  FFMA R9, R9, R12, R4 ;  /* 0x0000000c09097223 */ /* 0x000fe20000000004 */
[----:B0-----:R-:W-:Y:S06]  /*0510*/  @!P0 BRA `(.L_x_2) ;  /* 0x00000000000c8947 */ /* 0x001fec0003800000 */
[----:B------:R-:W-:-:S07]  /*0520*/  MOV R10, 0x540 ;  /* 0x00000540000a7802 */ /* 0x000fce0000000f00 */
[----:B-----5:R-:W-:Y:S05]  /*0530*/  CALL.REL.NOINC `($__internal_0_$__cuda_sm3x_div_rn_noftz_f32_slowpath) ;  /* 0x0000001400a87944 */ /* 0x020fea0003c00000 */
[----:B------:R-:W-:-:S07]  /*0540*/  MOV R9, R0 ;  /* 0x0000000000097202 */ /* 0x000fce0000000f00 */
.L_x_2:
[----:B------:R-:W0:Y:S01]  /*0550*/  LDC R4, c[0x0][0x3a4] ;  /* 0x0000e900ff047b82 */ /* 0x000e220000000800 */
[----:B------:R-:W1:Y:S01]  /*0560*/  LDCU.64 UR14, c[0x0][0x3b0] ;  /* 0x00007600ff0e77ac */ /* 0x000e620008000a00 */
[----:B-----5:R-:W-:-:S04]  /*0570*/  FMUL R14, R2, R9 ;  /* 0x00000009020e7220 */ /* 0x020fc80000400000 */
[----:B------:R-:W-:Y:S01]  /*0580*/  FADD R9, R14, -R14 ;  /* 0x8000000e0e097221 */ /* 0x000fe20000000000 */
[----:B-1----:R-:W-:Y:S01]  /*0590*/  UIMAD.WIDE.U32 UR14, UR5, 0x4, UR14 ;  /* 0x00000004050e78a5 */ /* 0x002fe2000f8e000e */
[----:B0-----:R-:W-:-:S05]  /*05a0*/  ISETP.GE.AND P0, PT, R4, 0x2, PT ;  /* 0x000000020400780c */ /* 0x001fca0003f06270 */
[----:B------:R-:W-:Y:S01]  /*05b0*/  IMAD.U32 R2, RZ, RZ, UR14 ;  /* 0x0000000eff027e24 */ /* 0x000fe2000f8e00ff */
[----:B------:R-:W-:-:S05]  /*05c0*/  MOV R3, UR15 ;  /* 0x0000000f00037c02 */ /* 0x000fca0008000f00 */
[----:B------:R0:W-:Y:S02]  /*05d0*/  STG.E desc[UR28][R2.64], R9 ;  /* 0x0000000902007986 */ /* 0x0001e4000c10191c */
[----:B------:R-:W-:Y:S05]  /*05e0*/  @!P0 EXIT ;  /* 0x000000000000894d */ /* 0x000fea0003800000 */
[C---:B------:R-:W-:Y:S01]  /*05f0*/  IADD3 R0, PT, PT, R4.reuse, -0x2, RZ ;  /* 0xfffffffe04007810 */ /* 0x040fe20007ffe0ff */
[----:B------:R-:W-:Y:S01]  /*0600*/  UMOV UR22, 0x1 ;  /* 0x0000000100167882 */ /* 0x000fe20000000000 */
[----:B------:R-:W-:Y:S01]  /*0610*/  VIADD R4, R4, 0xffffffff ;  /* 0xffffffff04047836 */ /* 0x000fe20000000000 */
[-C--:B------:R-:W-:Y:S02]  /*0620*/  MOV R17, R14.reuse ;  /* 0x0000000e00117202 */ /* 0x080fe40000000f00 */
[----:B------:R-:W-:Y:S02]  /*0630*/  ISETP.GE.U32.AND P0, PT, R0, 0x3, PT ;  /* 0x000000030000780c */ /* 0x000fe40003f06070 */
[----:B------:R-:W-:-:S11]  /*0640*/  MOV R12, R14 ;  /* 0x0000000e000c7202 */ /* 0x000fd60000000f00 */
[----:B------:R-:W-:Y:S05]  /*0650*/  @!P0 BRA `(.L_x_3) ;  /* 0x0000000c00048947 */ /* 0x000fea0003800000 */
[----:B0-----:R-:W-:Y:S01]  /*0660*/  LOP3.LUT R2, R4, 0xfffffffc, RZ, 0xc0, !PT ;  /* 0xfffffffc04027812 */ /* 0x001fe200078ec0ff */
[----:B------:R-:W-:Y:S01]  /*0670*/  IMAD.MOV.U32 R17, RZ, RZ, R14 ;  /* 0x000000ffff117224 */ /* 0x000fe200078e000e */
[----:B------:R-:W-:Y:S01]  /*0680*/  MOV R12, R14 ;  /* 0x0000000e000c7202 */ /* 0x000fe20000000f00 */
[----:B------:R-:W0:Y:S01]  /*0690*/  LDCU UR5, c[0x0][0x3a0] ;  /* 0x00007400ff0577ac */ /* 0x000e220008000800 */
[----:B------:R-:W-:Y:S01]  /*06a0*/  IADD3 R2, PT, PT, -R2, RZ, RZ ;  /* 0x000000ff02027210 */ /* 0x000fe20007ffe1ff */
[----:B------:R-:W1:Y:S01]  /*06b0*/  LDCU UR30, c[0x0][0x3a0] ;  /* 0x00007400ff1e77ac */ /* 0x000e620008000800 */
[----:B------:R-:W-:-:S05]  /*06c0*/  UMOV UR4, URZ ;  /* 0x000000ff00047c82 */ /* 0x000fca0008000000 */
.L_x_8:
[----:B0-----:R-:W-:Y:S02]  /*06d0*/  UIMAD.WIDE UR18, UR5, 0x4, UR8 ;  /* 0x00000004051278a5 */ /* 0x001fe4000f8e0208 */
[----:B------:R-:W-:-:S04]  /*06e0*/  UIMAD.WIDE UR16, UR5, 0x4, UR6 ;  /* 0x00000004051078a5 */ /* 0x000fc8000f8e0206 */
[----:B------:R-:W-:Y:S01]  /*06f0*/  MOV R18, UR18 ;  /* 0x0000001200127c02 */ /* 0x000fe20008000f00 */
[----:B------:R-:W-:Y:S01]  /*0700*/  IMAD.U32 R19, RZ, RZ, UR19 ;  /* 0x00000013ff137e24 */ /* 0x000fe2000f8e00ff */
[----:B--2---:R-:W-:Y:S01]  /*0710*/  MOV R11, UR17 ;  /* 0x00000011000b7c02 */ /* 0x004fe20008000f00 */
[----:B------:R-:W-:-:S03]  /*0720*/  IMAD.U32 R10, RZ, RZ, UR16 ;  /* 0x00000010ff0a7e24 */ /* 0x000fc6000f8e00ff */
[----:B------:R-:W2:Y:S04]  /*0730*/  LDG.E.CONSTANT R18, desc[UR28][R18.64] ;  /* 0x0000001c12127981 */ /* 0x000ea8000c1e9900 */
[----:B------:R-:W2:Y:S01]  /*0740*/  LDG.E.CONSTANT R3, desc[UR28][R10.64] ;  /* 0x0000001c0a037981 */ /* 0x000ea2000c1e9900 */
[----:B------:R-:W-:-:S06]  /*0750*/  UIMAD.WIDE UR22, UR5, 0x4, UR10 ;  /* 0x00000004051678a5 */ /* 0x000fcc000f8e020a */
[----:B------:R-:W-:Y:S02]  /*0760*/  MOV R20, UR22 ;  /* 0x0000001600147c02 */ /* 0x000fe40008000f00 */
[----:B------:R-:W-:-:S05]  /*0770*/  MOV R21, UR23 ;  /* 0x0000001700157c02 */ /* 0x000fca0008000f00 */
[----:B------:R0:W5:Y:S01]  /*0780*/  LDG.E.CONSTANT R13, desc[UR28][R20.64] ;  /* 0x0000001c140d7981 */ /* 0x000162000c1e9900 */
[----:B------:R-:W-:Y:S01]  /*0790*/  UIMAD.WIDE UR20, UR5, 0x4, UR12 ;  /* 0x00000004051478a5 */ /* 0x000fe2000f8e020c */
[----:B------:R-:W-:Y:S02]  /*07a0*/  IMAD.MOV.U32 R9, RZ, RZ, RZ ;  /* 0x000000ffff097224 */ /* 0x000fe400078e00ff */
[----:B--2---:R-:W-:-:S05]  /*07b0*/  FADD R15, R3, -R18 ;  /* 0x80000012030f7221 */ /* 0x004fca0000000000 */
[----:B------:R-:W-:-:S13]  /*07c0*/  FSETP.NEU.AND P0, PT, R15, RZ, PT ;  /* 0x000000ff0f00720b */ /* 0x000fda0003f0d000 */
[----:B0-----:R-:W-:Y:S05]  /*07d0*/  @!P0 BRA `(.L_x_4) ;  /* 0x0000000000488947 */ /* 0x001fea0003800000 */
[----:B------:R-:W-:Y:S02]  /*07e0*/  MOV R10, UR20 ;  /* 0x00000014000a7c02 */ /* 0x000fe40008000f00 */
        /* <DEDUP_REMOVED lines=13> */
[----:B------:R-:W-:Y:S01]  /*08c0*/  IMAD.MOV.U32 R3, RZ, RZ, R15 ;  /* 0x000000ffff037224 */ /* 0x000fe200078e000f */
[----:B------:R-:W-:-:S07]  /*08d0*/  MOV R10, 0x8f0 ;  /* 0x000008f0000a7802 */ /* 0x000fce0000000f00 */
[----:B-1---5:R-:W-:Y:S05]  /*08e0*/  CALL.REL.NOINC `($__internal_0_$__cuda_sm3x_div_rn_noftz_f32_slowpath) ;  /* 0x0000001000bc7944 */ /* 0x022fea0003c00000 */
[----:B------:R-:W-:-:S07]  /*08f0*/  MOV R9, R0 ;  /* 0x0000000000097202 */ /* 0x000fce0000000f00 */
.L_x_4:
[----:B-1----:R-:W-:Y:S02]  /*0900*/  UIMAD.WIDE UR24, UR30, 0x4, UR16 ;  /* 0x000000041e1878a5 */ /* 0x002fe4000f8e0210 */
[----:B------:R-:W-:-:S04]  /*0910*/  UIMAD.WIDE UR18, UR30, 0x4, UR18 ;  /* 0x000000041e1278a5 */ /* 0x000fc8000f8e0212 */
[----:B------:R-:W-:Y:S02]  /*0920*/  MOV R10, UR24 ;  /* 0x00000018000a7c02 */ /* 0x000fe40008000f00 */
[----:B------:R-:W-:Y:S01]  /*0930*/  MOV R11, UR25 ;  /* 0x00000019000b7c02 */ /* 0x000fe20008000f00 */
[----:B------:R-:W-:Y:S01]  /*0940*/  IMAD.U32 R18, RZ, RZ, UR18 ;  /* 0x00000012ff127e24 */ /* 0x000fe2000f8e00ff */
[----:B------:R-:W-:-:S03]  /*0950*/  MOV R19, UR19 ;  /* 0x0000001300137c02 */ /* 0x000fc60008000f00 */
[----:B------:R0:W2:Y:S04]  /*0960*/  LDG.E.CONSTANT R0, desc[UR28][R10.64] ;  /* 0x0000001c0a007981 */ /* 0x0000a8000c1e9900 */
[----:B------:R-:W2:Y:S01]  /*0970*/  LDG.E.CONSTANT R3, desc[UR28][R18.64] ;  /* 0x0000001c12037981 */ /* 0x000ea2000c1e9900 */
[----:B------:R-:W-:-:S06]  /*0980*/  UIMAD.WIDE UR22, UR30, 0x4, UR22 ;  /* 0x000000041e1678a5 */ /* 0x000fcc000f8e0216 */
[----:B------:R-:W-:Y:S02]  /*0990*/  MOV R22, UR22 ;  /* 0x0000001600167c02 */ /* 0x000fe40008000f00 */
[----:B------:R-:W-:-:S05]  /*09a0*/  MOV R23, UR23 ;  /* 0x0000001700177c02 */ /* 0x000fca0008000f00 */
[----:B------:R1:W5:Y:S02]  /*09b0*/  LDG.E.CONSTANT R15, desc[UR28][R22.64] ;  /* 0x0000001c160f7981 */ /* 0x000364000c1e9900 */
[----:B-----5:R-:W-:Y:S01]  /*09c0*/  FFMA R20, R13, R9, R12 ;  /* 0x000000090d147223 */ /* 0x020fe2000000000c */
[----:B------:R-:W-:Y:S01]  /*09d0*/  UIMAD.WIDE UR16, UR5, 0x4, UR14 ;  /* 0x00000004051078a5 */ /* 0x000fe2000f8e020e */
[----:B------:R-:W-:Y:S01]  /*09e0*/  HFMA2 R16, -RZ, RZ, 0, 0 ;  /* 0x00000000ff107431 */ /* 0x000fe200000001ff */
[----:B------:R-:W-:Y:S01]  /*09f0*/  UIMAD.WIDE UR20, UR30, 0x4, UR20 ;  /* 0x000000041e1478a5 */ /* 0x000fe2000f8e0214 */
[C---:B------:R-:W-:Y:S01]  /*0a00*/  FMUL R9, R20.reuse, R8 ;  /* 0x0000000814097220 */ /* 0x040fe20000400000 */
[----:B------:R-:W-:Y:S02]  /*0a10*/  FMUL R12, R20, R7 ;  /* 0x00000007140c7220 */ /* 0x000fe40000400000 */
[----:B0-----:R-:W-:Y:S02]  /*0a20*/  IMAD.U32 R10, RZ, RZ, UR16 ;  /* 0x00000010ff0a7e24 */ /* 0x001fe4000f8e00ff */
[----:B------:R-:W-:Y:S01]  /*0a30*/  FFMA R17, R6, R17, R9 ;  /* 0x0000001106117223 */ /* 0x000fe20000000009 */
[----:B------:R-:W-:Y:S01]  /*0a40*/  FFMA R14, R5, R14, R12 ;  /* 0x0000000e050e7223 */ /* 0x000fe2000000000c */
[----:B------:R-:W-:-:S03]  /*0a50*/  MOV R11, UR17 ;  /* 0x00000011000b7c02 */ /* 0x000fc60008000f00 */
[----:B------:R-:W-:-:S05]  /*0a60*/  FADD R9, R17, -R14 ;  /* 0x8000000e11097221 */ /* 0x000fca0000000000 */
[----:B------:R1:W-:Y:S01]  /*0a70*/  STG.E desc[UR28][R10.64], R9 ;  /* 0x000000090a007986 */ /* 0x0003e2000c10191c */
[----:B--2---:R-:W-:-:S05]  /*0a80*/  FADD R13, R0, -R3 ;  /* 0x80000003000d7221 */ /* 0x004fca0000000000 */
[----:B------:R-:W-:-:S13]  /*0a90*/  FSETP.NEU.AND P0, PT, R13, RZ, PT ;  /* 0x000000ff0d00720b */ /* 0x000fda0003f0d000 */
[----:B-1----:R-:W-:Y:S05]  /*0aa0*/  @!P0 BRA `(.L_x_5) ;  /* 0x0000000000488947 */ /* 0x002fea0003800000 */
[----:B------:R-:W-:Y:S01]  /*0ab0*/  MOV R10, UR20 ;  /* 0x00000014000a7c02 */ /* 0x000fe20008000f00 */
[----:B------:R-:W-:-:S05]  /*0ac0*/  IMAD.U32 R11, RZ, RZ, UR21 ;  /* 0x00000015ff0b7e24 */ /* 0x000fca000f8e00ff */
        /* <DEDUP_REMOVED lines=12> */
[----:B------:R-:W-:Y:S02]  /*0b90*/  MOV R3, R13 ;  /* 0x0000000d00037202 */ /* 0x000fe40000000f00 */
[----:B------:R-:W-:-:S07]  /*0ba0*/  MOV R10, 0xbc0 ;  /* 0x00000bc0000a7802 */ /* 0x000fce0000000f00 */
[----:B------:R-:W-:Y:S05]  /*0bb0*/  CALL.REL.NOINC `($__internal_0_$__cuda_sm3x_div_rn_noftz_f32_slowpath) ;  /* 0x0000001000087944 */ /* 0x000fea0003c00000 */
[----:B------:R-:W-:-:S07]  /*0bc0*/  MOV R16, R0 ;  /* 0x0000000000107202 */ /* 0x000fce0000000f00 */
.L_x_5:
[----:B------:R-:W-:Y:S02]  /*0bd0*/  UIMAD.WIDE UR24, UR30, 0x4, UR24 ;  /* 0x000000041e1878a5 */ /* 0x000fe4000f8e0218 */
[----:B------:R-:W-:-:S04]  /*0be0*/  UIMAD.WIDE UR18, UR30, 0x4, UR18 ;  /* 0x000000041e1278a5 */ /* 0x000fc8000f8e0212 */
[----:B------:R-:W-:Y:S01]  /*0bf0*/  MOV R10, UR24 ;  /* 0x00000018000a7c02 */ /* 0x000fe20008000f00 */
[----:B------:R-:W-:Y:S01]  /*0c00*/  IMAD.U32 R11, RZ, RZ, UR25 ;  /* 0x00000019ff0b7e24 */ /* 0x000fe2000f8e00ff */
[----:B------:R-:W-:Y:S02]  /*0c10*/  MOV R18, UR18 ;  /* 0x0000001200127c02 */ /* 0x000fe40008000f00 */
[----:B------:R-:W-:Y:S02]  /*0c20*/  MOV R19, UR19 ;  /* 0x0000001300137c02 */ /* 0x000fe40008000f00 */
[----:B------:R0:W2:Y:S04]  /*0c30*/  LDG.E.CONSTANT R0, desc[UR28][R10.64] ;  /* 0x0000001c0a007981 */ /* 0x0000a8000c1e9900 */
[----:B------:R-:W2:Y:S01]  /*0c40*/  LDG.E.CONSTANT R3, desc[UR28][R18.64] ;  /* 0x0000001c12037981 */ /* 0x000ea2000c1e9900 */
[----:B------:R-:W-:-:S06]  /*0c50*/  UIMAD.WIDE UR26, UR30, 0x4, UR22 ;  /* 0x000000041e1a78a5 */ /* 0x000fcc000f8e0216 */
[----:B------:R-:W-:Y:S01]  /*0c60*/  MOV R12, UR26 ;  /* 0x0000001a000c7c02 */ /* 0x000fe20008000f00 */
[----:B------:R-:W-:-:S05]  /*0c70*/  IMAD.U32 R13, RZ, RZ, UR27 ;  /* 0x0000001bff0d7e24 */ /* 0x000fca000f8e00ff */
[----:B------:R1:W5:Y:S01]  /*0c80*/  LDG.E.CONSTANT R12, desc[UR28][R12.64] ;  /* 0x0000001c0c0c7981 */ /* 0x000362000c1e9900 */
[----:B------:R-:W-:Y:S01]  /*0c90*/  FFMA R15, R15, R16, R20 ;  /* 0x000000100f0f7223 */ /* 0x000fe20000000014 */
[----:B------:R-:W-:Y:S02]  /*0ca0*/  UIMAD.WIDE UR22, UR30, 0x4, UR16 ;  /* 0x000000041e1678a5 */ /* 0x000fe4000f8e0210 */
[----:B------:R-:W-:Y:S01]  /*0cb0*/  UIMAD.WIDE UR20, UR30, 0x4, UR20 ;  /* 0x000000041e1478a5 */ /* 0x000fe2000f8e0214 */
[C---:B------:R-:W-:Y:S01]  /*0cc0*/  FMUL R9, R15.reuse, R8 ;  /* 0x000000080f097220 */ /* 0x040fe20000400000 */
[----:B------:R-:W-:Y:S02]  /*0cd0*/  FMUL R16, R15, R7 ;  /* 0x000000070f107220 */ /* 0x000fe40000400000 */
[----:B0-----:R-:W-:Y:S01]  /*0ce0*/  MOV R10, UR22 ;  /* 0x00000016000a7c02 */ /* 0x001fe20008000f00 */
[----:B------:R-:W-:Y:S01]  /*0cf0*/  FFMA R17, R6, R17, R9 ;  /* 0x0000001106117223 */ /* 0x000fe20000000009 */
[----:B------:R-:W-:Y:S01]  /*0d00*/  FFMA R14, R5, R14, R16 ;  /* 0x0000000e050e7223 */ /* 0x000fe20000000010 */
[----:B------:R-:W-:-:S02]  /*0d10*/  MOV R11, UR23 ;  /* 0x00000017000b7c02 */ /* 0x000fc40008000f00 */
[----:B------:R-:W-:Y:S01]  /*0d20*/  MOV R16, RZ ;  /* 0x000000ff00107202 */ /* 0x000fe20000000f00 */
[----:B------:R-:W-:-:S05]  /*0d30*/  FADD R9, R17, -R14 ;  /* 0x8000000e11097221 */ /* 0x000fca0000000000 */
[----:B------:R1:W-:Y:S01]  /*0d40*/  STG.E desc[UR28][R10.64], R9 ;  /* 0x000000090a007986 */ /* 0x0003e2000c10191c */
[----:B--2---:R-:W-:-:S05]  /*0d50*/  FADD R19, R0, -R3 ;  /* 0x8000000300137221 */ /* 0x004fca0000000000 */
[----:B------:R-:W-:-:S13]  /*0d60*/  FSETP.NEU.AND P0, PT, R19, RZ, PT ;  /* 0x000000ff1300720b */ /* 0x000fda0003f0d000 */
[----:B-1----:R-:W-:Y:S05]  /*0d70*/  @!P0 BRA `(.L_x_6) ;  /* 0x0000000000488947 */ /* 0x002fea0003800000 */
        /* <DEDUP_REMOVED lines=16> */
[----:B-----5:R-:W-:Y:S05]  /*0e80*/  CALL.REL.NOINC `($__internal_0_$__cuda_sm3x_div_rn_noftz_f32_slowpath) ;  /* 0x0000000c00547944 */ /* 0x020fea0003c00000 */
[----:B------:R-:W-:-:S07]  /*0e90*/  MOV R16, R0 ;  /* 0x0000000000107202 */ /* 0x000fce0000000f00 */
.L_x_6:
[----:B------:R-:W-:Y:S02]  /*0ea0*/  UIMAD.WIDE UR16, UR30, 0x4, UR24 ;  /* 0x000000041e1078a5 */ /* 0x000fe4000f8e0218 */
[----:B------:R-:W-:-:S04]  /*0eb0*/  UIMAD.WIDE UR18, UR30, 0x4, UR18 ;  /* 0x000000041e1278a5 */ /* 0x000fc8000f8e0212 */
[----:B------:R-:W-:Y:S01]  /*0ec0*/  IMAD.U32 R10, RZ, RZ, UR16 ;  /* 0x00000010ff0a7e24 */ /* 0x000fe2000f8e00ff */
[----:B------:R-:W-:Y:S02]  /*0ed0*/  MOV R11, UR17 ;  /* 0x00000011000b7c02 */ /* 0x000fe40008000f00 */
[----:B------:R-:W-:Y:S02]  /*0ee0*/  MOV R18, UR18 ;  /* 0x0000001200127c02 */ /* 0x000fe40008000f00 */
[----:B------:R-:W-:Y:S01]  /*0ef0*/  MOV R19, UR19 ;  /* 0x0000001300137c02 */ /* 0x000fe20008000f00 */
[----:B------:R0:W2:Y:S04]  /*0f00*/  LDG.E.CONSTANT R0, desc[UR28][R10.64] ;  /* 0x0000001c0a007981 */ /* 0x0000a8000c1e9900 */
[----:B------:R-:W2:Y:S01]  /*0f10*/  LDG.E.CONSTANT R3, desc[UR28][R18.64] ;  /* 0x0000001c12037981 */ /* 0x000ea2000c1e9900 */
[----:B------:R-:W-:-:S06]  /*0f20*/  UIMAD.WIDE UR16, UR30, 0x4, UR26 ;  /* 0x000000041e1078a5 */ /* 0x000fcc000f8e021a */
[----:B------:R-:W-:Y:S01]  /*0f30*/  IMAD.U32 R20, RZ, RZ, UR16 ;  /* 0x00000010ff147e24 */ /* 0x000fe2000f8e00ff */
[----:B------:R-:W-:-:S05]  /*0f40*/  MOV R21, UR17 ;  /* 0x0000001100157c02 */ /* 0x000fca0008000f00 */
[----:B------:R1:W5:Y:S02]  /*0f50*/  LDG.E.CONSTANT R13, desc[UR28][R20.64] ;  /* 0x0000001c140d7981 */ /* 0x000364000c1e9900 */
[----:B-----5:R-:W-:Y:S01]  /*0f60*/  FFMA R12, R12, R16, R15 ;  /* 0x000000100c0c7223 */ /* 0x020fe2000000000f */
[----:B------:R-:W-:Y:S01]  /*0f70*/  UIMAD.WIDE UR22, UR30, 0x4, UR22 ;  /* 0x000000041e1678a5 */ /* 0x000fe2000f8e0216 */
[----:B------:R-:W-:Y:S02]  /*0f80*/  IMAD.MOV.U32 R15, RZ, RZ, RZ ;  /* 0x000000ffff0f7224 */ /* 0x000fe400078e00ff */
[C---:B------:R-:W-:Y:S01]  /*0f90*/  FMUL R9, R12.reuse, R8 ;  /* 0x000000080c097220 */ /* 0x040fe20000400000 */
[----:B------:R-:W-:Y:S02]  /*0fa0*/  FMUL R16, R12, R7 ;  /* 0x000000070c107220 */ /* 0x000fe40000400000 */
[----:B0-----:R-:W-:Y:S01]  /*0fb0*/  MOV R10, UR22 ;  /* 0x00000016000a7c02 */ /* 0x001fe20008000f00 */
        /* <DEDUP_REMOVED lines=8> */
[----:B------:R-:W-:-:S06]  /*1040*/  UIMAD.WIDE UR16, UR30, 0x4, UR20 ;  /* 0x000000041e1078a5 */ /* 0x000fcc000f8e0214 */
        /* <DEDUP_REMOVED lines=17> */
[----:B------:R-:W-:-:S07]  /*1160*/  IMAD.MOV.U32 R15, RZ, RZ, R0 ;  /* 0x000000ffff0f7224 */ /* 0x000fce00078e0000 */
.L_x_7:
[----:B------:R-:W-:Y:S01]  /*1170*/  FFMA R12, R13, R15, R12 ;  /* 0x0000000f0d0c7223 */ /* 0x000fe2000000000c */
[----:B------:R-:W-:Y:S01]  /*1180*/  UIMAD.WIDE UR16, UR30, 0x4, UR22 ;  /* 0x000000041e1078a5 */ /* 0x000fe2000f8e0216 */
[----:B------:R-:W-:Y:S01]  /*1190*/  IADD3 R2, PT, PT, R2, 0x4, RZ ;  /* 0x0000000402027810 */ /* 0x000fe20007ffe0ff */
[----:B------:R-:W-:Y:S01]  /*11a0*/  UIADD3 UR4, UPT, UPT, UR4, 0x4, URZ ;  /* 0x0000000404047890 */ /* 0x000fe2000fffe0ff */
[C---:B------:R-:W-:Y:S01]  /*11b0*/  FMUL R3, R12.reuse, R8 ;  /* 0x000000080c037220 */ /* 0x040fe20000400000 */
[----:B------:R-:W-:Y:S01]  /*11c0*/  FMUL R0, R12, R7 ;  /* 0x000000070c007220 */ /* 0x000fe20000400000 */
[----:B------:R-:W-:Y:S01]  /*11d0*/  ISETP.NE.AND P0, PT, R2, RZ, PT ;  /* 0x000000ff0200720c */ /* 0x000fe20003f05270 */
[----:B------:R-:W-:Y:S01]  /*11e0*/  ULEA UR5, UR30, UR5, 0x2 ;  /* 0x000000051e057291 */ /* 0x000fe2000f8e10ff */
[----:B------:R-:W-:Y:S01]  /*11f0*/  FFMA R17, R6, R17, R3 ;  /* 0x0000001106117223 */ /* 0x000fe20000000003 */
[----:B------:R-:W-:Y:S01]  /*1200*/  FFMA R14, R5, R14, R0 ;  /* 0x0000000e050e7223 */ /* 0x000fe20000000000 */
[----:B------:R-:W-:-:S02]  /*1210*/  MOV R10, UR16 ;  /* 0x00000010000a7c02 */ /* 0x000fc40008000f00 */
[----:B------:R-:W-:Y:S01]  /*1220*/  MOV R11, UR17 ;  /* 0x00000011000b7c02 */ /* 0x000fe20008000f00 */
[----:B------:R-:W-:-:S05]  /*1230*/  FADD R3, R17, -R14 ;  /* 0x8000000e11037221 */ /* 0x000fca0000000000 */
[----:B------:R2:W-:Y:S01]  /*1240*/  STG.E desc[UR28][R10.64], R3 ;  /* 0x000000030a007986 */ /* 0x0005e2000c10191c */
[----:B------:R-:W-:Y:S05]  /*1250*/  @P0 BRA `(.L_x_8) ;  /* 0xfffffff4001c0947 */ /* 0x000fea000383ffff */
[----:B------:R-:W-:-:S12]  /*1260*/  UIADD3 UR22, UPT, UPT, UR4, 0x1, URZ ;  /* 0x0000000104167890 */ /* 0x000fd8000fffe0ff */
.L_x_3:
[----:B------:R-:W-:-:S13]  /*1270*/  LOP3.LUT P0, R0, R4, 0x3, RZ, 0xc0, !PT ;  /* 0x0000000304007812 */ /* 0x000fda000780c0ff */
[----:B------:R-:W-:Y:S05]  /*1280*/  @!P0 EXIT ;  /* 0x000000000000894d */ /* 0x000fea0003800000 */
[----:B------:R-:W-:-:S13]  /*1290*/  ISETP.NE.AND P0, PT, R0, 0x1, PT ;  /* 0x000000010000780c */ /* 0x000fda0003f05270 */
[----:B------:R-:W-:Y:S05]  /*12a0*/  @!P0 BRA `(.L_x_9) ;  /* 0x00000004007c8947 */ /* 0x000fea0003800000 */
[----:B------:R-:W1:Y:S02]  /*12b0*/  LDCU UR23, c[0x0][0x3a0] ;  /* 0x00007400ff1777ac */ /* 0x000e640008000800 */
[----:B-1----:R-:W-:-:S04]  /*12c0*/  UIMAD UR23, UR22, UR23, URZ ;  /* 0x00000017161772a4 */ /* 0x002fc8000f8e02ff */
[----:B------:R-:W-:Y:S02]  /*12d0*/  UIMAD.WIDE UR16, UR23, 0x4, UR8 ;  /* 0x00000004171078a5 */ /* 0x000fe4000f8e0208 */
[----:B------:R-:W-:-:S04]  /*12e0*/  UIMAD.WIDE UR4, UR23, 0x4, UR6 ;  /* 0x00000004170478a5 */ /* 0x000fc8000f8e0206 */
[----:B--2---:R-:W-:Y:S02]  /*12f0*/  MOV R11, UR17 ;  /* 0x00000011000b7c02 */ /* 0x004fe40008000f00 */
[----:B0-----:R-:W-:Y:S01]  /*1300*/  IMAD.U32 R2, RZ, RZ, UR4 ;  /* 0x00000004ff027e24 */ /* 0x001fe2000f8e00ff */
[----:B------:R-:W-:Y:S02]  /*1310*/  MOV R3, UR5 ;  /* 0x0000000500037c02 */ /* 0x000fe40008000f00 */
[----:B------:R-:W-:-:S03]  /*1320*/  MOV R10, UR16 ;  /* 0x00000010000a7c02 */ /* 0x000fc60008000f00 */
[----:B------:R-:W2:Y:S04]  /*1330*/  LDG.E.CONSTANT R15, desc[UR28][R2.64] ;  /* 0x0000001c020f7981 */ /* 0x000ea8000c1e9900 */
[----:B------:R-:W2:Y:S01]  /*1340*/  LDG.E.CONSTANT R11, desc[UR28][R10.64] ;  /* 0x0000001c0a0b7981 */ /* 0x000ea2000c1e9900 */
[----:B------:R-:W-:-:S06]  /*1350*/  UIMAD.WIDE UR20, UR23, 0x4, UR10 ;  /* 0x00000004171478a5 */ /* 0x000fcc000f8e020a */
[----:B------:R-:W-:Y:S01]  /*1360*/  IMAD.U32 R18, RZ, RZ, UR20 ;  /* 0x00000014ff127e24 */ /* 0x000fe2000f8e00ff */
[----:B------:R-:W-:-:S05]  /*1370*/  MOV R19, UR21 ;  /* 0x0000001500137c02 */ /* 0x000fca0008000f00 */
[----:B------:R0:W5:Y:S01]  /*1380*/  LDG.E.CONSTANT R13, desc[UR28][R18.64] ;  /* 0x0000001c120d7981 */ /* 0x000162000c1e9900 */
[----:B------:R-:W-:Y:S01]  /*1390*/  UIMAD.WIDE UR18, UR23, 0x4, UR12 ;  /* 0x00000004171278a5 */ /* 0x000fe2000f8e020c */
[----:B------:R-:W-:Y:S02]  /*13a0*/  HFMA2 R9, -RZ, RZ, 0, 0 ;  /* 0x00000000ff097431 */ /* 0x000fe400000001ff */
[----:B--2---:R-:W-:-:S05]  /*13b0*/  FADD R21, R15, -R11 ;  /* 0x8000000b0f157221 */ /* 0x004fca0000000000 */
[----:B------:R-:W-:-:S13]  /*13c0*/  FSETP.NEU.AND P0, PT, R21, RZ, PT ;  /* 0x000000ff1500720b */ /* 0x000fda0003f0d000 */
[----:B0-----:R-:W-:Y:S05]  /*13d0*/  @!P0 BRA `(.L_x_10) ;  /* 0x0000000000488947 */ /* 0x001fea0003800000 */
[----:B------:R-:W-:Y:S01]  /*13e0*/  MOV R2, UR18 ;  /* 0x0000001200027c02 */ /* 0x000fe20008000f00 */
[----:B------:R-:W-:-:S05]  /*13f0*/  IMAD.U32 R3, RZ, RZ, UR19 ;  /* 0x00000013ff037e24 */ /* 0x000fca000f8e00ff */
[----:B------:R-:W2:Y:S01]  /*1400*/  LDG.E.CONSTANT R2, desc[UR28][R2.64] ;  /* 0x0000001c02027981 */ /* 0x000ea2000c1e9900 */
[----:B------:R-:W0:Y:S01]  /*1410*/  MUFU.RCP R10, R21 ;  /* 0x00000015000a7308 */ /* 0x000e220000001000 */
[--C-:B--2---:R-:W-:Y:S01]  /*1420*/  FADD R0, -R11, R2.reuse ;  /* 0x000000020b007221 */ /* 0x104fe20000000100 */
[----:B------:R-:W-:Y:S01]  /*1430*/  FADD R9, R15, -R2 ;  /* 0x800000020f097221 */ /* 0x000fe20000000000 */
[----:B0-----:R-:W-:-:S03]  /*1440*/  FFMA R11, -R21, R10, 1 ;  /* 0x3f800000150b7423 */ /* 0x001fc6000000010a */
[----:B------:R-:W-:Y:S01]  /*1450*/  FADD R0, R0, -R9 ;  /* 0x8000000900007221 */ /* 0x000fe20000000000 */
[----:B------:R-:W-:-:S03]  /*1460*/  FFMA R11, R10, R11, R10 ;  /* 0x0000000b0a0b7223 */ /* 0x000fc6000000000a */
        /* <DEDUP_REMOVED lines=9> */
.L_x_10:
[----:B------:R-:W0:Y:S02]  /*1500*/  LDCU UR24, c[0x0][0x3a0] ;  /* 0x00007400ff1877ac */ /* 0x000e240008000800 */
[----:B0-----:R-:W-:Y:S02]  /*1510*/  UIMAD.WIDE UR16, UR24, 0x4, UR16 ;  /* 0x00000004181078a5 */ /* 0x001fe4000f8e0210 */
[----:B------:R-:W-:-:S04]  /*1520*/  UIMAD.WIDE UR4, UR24, 0x4, UR4 ;  /* 0x00000004180478a5 */ /* 0x000fc8000f8e0204 */
[----:B------:R-:W-:Y:S02]  /*1530*/  MOV R18, UR16 ;  /* 0x0000001000127c02 */ /* 0x000fe40008000f00 */
[----:B------:R-:W-:Y:S01]  /*1540*/  MOV R10, UR4 ;  /* 0x00000004000a7c02 */ /* 0x000fe20008000f00 */
[----:B------:R-:W-:Y:S01]  /*1550*/  IMAD.U32 R11, RZ, RZ, UR5 ;  /* 0x00000005ff0b7e24 */ /* 0x000fe2000f8e00ff */
[----:B------:R-:W-:-:S04]  /*1560*/  MOV R19, UR17 ;  /* 0x0000001100137c02 */ /* 0x000fc80008000f00 */
[----:B------:R0:W2:Y:S04]  /*1570*/  LDG.E.CONSTANT R0, desc[UR28][R10.64] ;  /* 0x0000001c0a007981 */ /* 0x0000a8000c1e9900 */
[----:B------:R-:W2:Y:S01]  /*1580*/  LDG.E.CONSTANT R18, desc[UR28][R18.64] ;  /* 0x0000001c12127981 */ /* 0x000ea2000c1e9900 */
[----:B------:R-:W-:-:S06]  /*1590*/  UIMAD.WIDE UR4, UR24, 0x4, UR20 ;  /* 0x00000004180478a5 */ /* 0x000fcc000f8e0214 */
[----:B------:R-:W-:Y:S01]  /*15a0*/  MOV R2, UR4 ;  /* 0x0000000400027c02 */ /* 0x000fe20008000f00 */
[----:B------:R-:W-:-:S05]  /*15b0*/  IMAD.U32 R3, RZ, RZ, UR5 ;  /* 0x00000005ff037e24 */ /* 0x000fca000f8e00ff */
[----:B------:R1:W5:Y:S02]  /*15c0*/  LDG.E.CONSTANT R2, desc[UR28][R2.64] ;  /* 0x0000001c02027981 */ /* 0x000364000c1e9900 */
[----:B-----5:R-:W-:Y:S01]  /*15d0*/  FFMA R13, R13, R9, R12 ;  /* 0x000000090d0d7223 */ /* 0x020fe2000000000c */
[----:B------:R-:W-:-:S03]  /*15e0*/  UIMAD.WIDE UR16, UR23, 0x4, UR14 ;  /* 0x00000004171078a5 */ /* 0x000fc6000f8e020e */
[C---:B------:R-:W-:Y:S01]  /*15f0*/  FMUL R9, R13.reuse, R8 ;  /* 0x000000080d097220 */ /* 0x040fe20000400000 */
[----:B------:R-:W-:Y:S02]  /*1600*/  FMUL R12, R13, R7 ;  /* 0x000000070d0c7220 */ /* 0x000fe40000400000 */
[----:B0-----:R-:W-:Y:S01]  /*1610*/  MOV R10, UR16 ;  /* 0x00000010000a7c02 */ /* 0x001fe20008000f00 */
[----:B------:R-:W-:Y:S01]  /*1620*/  FFMA R17, R6, R17, R9 ;  /* 0x0000001106117223 */ /* 0x000fe20000000009 */
[----:B------:R-:W-:Y:S01]  /*1630*/  FFMA R14, R5, R14, R12 ;  /* 0x0000000e050e7223 */ /* 0x000fe2000000000c */
[----:B------:R-:W-:Y:S02]  /*1640*/  MOV R11, UR17 ;  /* 0x00000011000b7c02 */ /* 0x000fe40008000f00 */
[----:B------:R-:W-:Y:S01]  /*1650*/  MOV R12, RZ ;  /* 0x000000ff000c7202 */ /* 0x000fe20000000f00 */
[----:B------:R-:W-:-:S05]  /*1660*/  FADD R9, R17, -R14 ;  /* 0x8000000e11097221 */ /* 0x000fca0000000000 */
[----:B------:R1:W-:Y:S01]  /*1670*/  STG.E desc[UR28][R10.64], R9 ;  /* 0x000000090a007986 */ /* 0x0003e2000c10191c */
[----:B--2---:R-:W-:-:S05]  /*1680*/  FADD R15, R0, -R18 ;  /* 0x80000012000f7221 */ /* 0x004fca0000000000 */
[----:B------:R-:W-:-:S13]  /*1690*/  FSETP.NEU.AND P0, PT, R15, RZ, PT ;  /* 0x000000ff0f00720b */ /* 0x000fda0003f0d000 */
[----:B-1----:R-:W-:Y:S05]  /*16a0*/  @!P0 BRA `(.L_x_11) ;  /* 0x00000000004c8947 */ /* 0x002fea0003800000 */
[----:B------:R-:W-:-:S06]  /*16b0*/  UIMAD.WIDE UR4, UR24, 0x4, UR18 ;  /* 0x00000004180478a5 */ /* 0x000fcc000f8e0212 */
        /* <DEDUP_REMOVED lines=18> */
.L_x_11:
[----:B------:R-:W0:Y:S01]  /*17e0*/  LDCU UR4, c[0x0][0x3a0] ;  /* 0x00007400ff0477ac */ /* 0x000e220008000800 */
[----:B------:R-:W-:Y:S01]  /*17f0*/  FFMA R12, R2, R12, R13 ;  /* 0x0000000c020c7223 */ /* 0x000fe2000000000d */
[----:B------:R-:W-:-:S03]  /*1800*/  UIADD3 UR22, UPT, UPT, UR22, 0x2, URZ ;  /* 0x0000000216167890 */ /* 0x000fc6000fffe0ff */
[C---:B------:R-:W-:Y:S01]  /*1810*/  FMUL R3, R12.reuse, R8 ;  /* 0x000000080c037220 */ /* 0x040fe20000400000 */
[----:B------:R-:W-:-:S03]  /*1820*/  FMUL R0, R12, R7 ;  /* 0x000000070c007220 */ /* 0x000fc60000400000 */
[----:B------:R-:W-:Y:S01]  /*1830*/  FFMA R17, R6, R17, R3 ;  /* 0x0000001106117223 */ /* 0x000fe20000000003 */
[----:B------:R-:W-:-:S04]  /*1840*/  FFMA R14, R5, R14, R0 ;  /* 0x0000000e050e7223 */ /* 0x000fc80000000000 */
[----:B------:R-:W-:Y:S01]  /*1850*/  FADD R9, R17, -R14 ;  /* 0x8000000e11097221 */ /* 0x000fe20000000000 */
[----:B0-----:R-:W-:-:S06]  /*1860*/  UIMAD.WIDE UR4, UR4, 0x4, UR16 ;  /* 0x00000004040478a5 */ /* 0x001fcc000f8e0210 */
[----:B------:R-:W-:Y:S01]  /*1870*/  IMAD.U32 R2, RZ, RZ, UR4 ;  /* 0x00000004ff027e24 */ /* 0x000fe2000f8e00ff */
[----:B------:R-:W-:-:S05]  /*1880*/  MOV R3, UR5 ;  /* 0x0000000500037c02 */ /* 0x000fca0008000f00 */
[----:B------:R1:W-:Y:S02]  /*1890*/  STG.E desc[UR28][R2.64], R9 ;  /* 0x0000000902007986 */ /* 0x0003e4000c10191c */
.L_x_9:
[----:B------:R-:W-:-:S04]  /*18a0*/  LOP3.LUT R4, R4, 0x1, RZ, 0xc0, !PT ;  /* 0x0000000104047812 */ /* 0x000fc800078ec0ff */
[----:B------:R-:W-:-:S13]  /*18b0*/  ISETP.NE.U32.AND P0, PT, R4, 0x1, PT ;  /* 0x000000010400780c */ /* 0x000fda0003f05070 */
[----:B------:R-:W-:Y:S05]  /*18c0*/  @P0 EXIT ;  /* 0x000000000000094d */ /* 0x000fea0003800000 */
[----:B------:R-:W3:Y:S02]  /*18d0*/  LDCU UR4, c[0x0][0x3a0] ;  /* 0x00007400ff0477ac */ /* 0x000ee40008000800 */
[----:B---3--:R-:W-:-:S04]  /*18e0*/  UIMAD UR4, UR22, UR4, URZ ;  /* 0x00000004160472a4 */ /* 0x008fc8000f8e02ff */
[----:B------:R-:W-:Y:S02]  /*18f0*/  UIMAD.WIDE UR18, UR4, 0x4, UR8 ;  /* 0x00000004041278a5 */ /* 0x000fe4000f8e0208 */
[----:B------:R-:W-:-:S04]  /*1900*/  UIMAD.WIDE UR16, UR4, 0x4, UR6 ;  /* 0x00000004041078a5 */ /* 0x000fc8000f8e0206 */
[----:B--2---:R-:W-:Y:S01]  /*1910*/  IMAD.U32 R10, RZ, RZ, UR18 ;  /* 0x00000012ff0a7e24 */ /* 0x004fe2000f8e00ff */
[----:B------:R-:W-:Y:S02]  /*1920*/  MOV R11, UR19 ;  /* 0x00000013000b7c02 */ /* 0x000fe40008000f00 */
[----:B01----:R-:W-:Y:S02]  /*1930*/  MOV R2, UR16 ;  /* 0x0000001000027c02 */ /* 0x003fe40008000f00 */
[----:B------:R-:W-:Y:S01]  /*1940*/  MOV R3, UR17 ;  /* 0x0000001100037c02 */ /* 0x000fe20008000f00 */
[----:B------:R-:W2:Y:S04]  /*1950*/  LDG.E.CONSTANT R10, desc[UR28][R10.64] ;  /* 0x0000001c0a0a7981 */ /* 0x000ea8000c1e9900 */
[----:B------:R-:W2:Y:S01]  /*1960*/  LDG.E.CONSTANT R9, desc[UR28][R2.64] ;  /* 0x0000001c02097981 */ /* 0x000ea2000c1e9900 */
[----:B------:R-:W-:-:S06]  /*1970*/  UIMAD.WIDE UR16, UR4, 0x4, UR10 ;  /* 0x00000004041078a5 */ /* 0x000fcc000f8e020a */
[----:B------:R-:W-:Y:S02]  /*1980*/  MOV R18, UR16 ;  /* 0x0000001000127c02 */ /* 0x000fe40008000f00 */
[----:B------:R-:W-:-:S05]  /*1990*/  MOV R19, UR17 ;  /* 0x0000001100137c02 */ /* 0x000fca0008000f00 */
[----:B------:R0:W5:Y:S01]  /*19a0*/  LDG.E.CONSTANT R13, desc[UR28][R18.64] ;  /* 0x0000001c120d7981 */ /* 0x000162000c1e9900 */
[----:B------:R-:W-:Y:S02]  /*19b0*/  IMAD.MOV.U32 R0, RZ, RZ, RZ ;  /* 0x000000ffff007224 */ /* 0x000fe400078e00ff */
[----:B--2---:R-:W-:-:S05]  /*19c0*/  FADD R15, R9, -R10 ;  /* 0x8000000a090f7221 */ /* 0x004fca0000000000 */
[----:B------:R-:W-:-:S13]  /*19d0*/  FSETP.NEU.AND P0, PT, R15, RZ, PT ;  /* 0x000000ff0f00720b */ /* 0x000fda0003f0d000 */
[----:B0-----:R-:W-:Y:S05]  /*19e0*/  @!P0 BRA `(.L_x_12) ;  /* 0x0000000000508947 */ /* 0x001fea0003800000 */
        /* <DEDUP_REMOVED lines=18> */
[----:B------:R-:W-:-:S07]  /*1b10*/  IMAD.MOV.U32 R4, RZ, RZ, R0 ;  /* 0x000000ffff047224 */ /* 0x000fce00078e0000 */
.L_x_13:
[----:B------:R-:W-:-:S07]  /*1b20*/  MOV R0, R4 ;  /* 0x0000000400007202 */ /* 0x000fce0000000f00 */
.L_x_12:
[----:B-----5:R-:W-:Y:S01]  /*1b30*/  FFMA R0, R13, R0, R12 ;  /* 0x000000000d007223 */ /* 0x020fe2000000000c */
[----:B------:R-:W-:-:S03]  /*1b40*/  UIMAD.WIDE UR6, UR4, 0x4, UR14 ;  /* 0x00000004040678a5 */ /* 0x000fc6000f8e020e */
[C---:B------:R-:W-:Y:S01]  /*1b50*/  FMUL R3, R0.reuse, R8 ;  /* 0x0000000800037220 */ /* 0x040fe20000400000 */
[----:B------:R-:W-:Y:S02]  /*1b60*/  FMUL R0, R0, R7 ;  /* 0x0000000700007220 */ /* 0x000fe40000400000 */
[----:B------:R-:W-:Y:S01]  /*1b70*/  MOV R2, UR6 ;  /* 0x0000000600027c02 */ /* 0x000fe20008000f00 */
[----:B------:R-:W-:Y:S01]  /*1b80*/  FFMA R6, R6, R17, R3 ;  /* 0x0000001106067223 */ /* 0x000fe20000000003 */
[----:B------:R-:W-:Y:S01]  /*1b90*/  FFMA R5, R5, R14, R0 ;  /* 0x0000000e05057223 */ /* 0x000fe20000000000 */
[----:B------:R-:W-:-:S03]  /*1ba0*/  MOV R3, UR7 ;  /* 0x0000000700037c02 */ /* 0x000fc60008000f00 */
[----:B------:R-:W-:-:S05]  /*1bb0*/  FADD R5, R6, -R5 ;  /* 0x8000000506057221 */ /* 0x000fca0000000000 */
[----:B------:R-:W-:Y:S01]  /*1bc0*/  STG.E desc[UR28][R2.64], R5 ;  /* 0x0000000502007986 */ /* 0x000fe2000c10191c */
[----:B------:R-:W-:Y:S05]  /*1bd0*/  EXIT ;  /* 0x000000000000794d */ /* 0x000fea0003800000 */
        .weak           $__internal_0_$__cuda_sm3x_div_rn_noftz_f32_slowpath
        .type           $__internal_0_$__cuda_sm3x_div_rn_noftz_f32_slowpath,@function
        .size           $__internal_0_$__cuda_sm3x_div_rn_noftz_f32_slowpath,(.L_x_77 - $__internal_0_$__cuda_sm3x_div_rn_noftz_f32_slowpath)
$__internal_0_$__cuda_sm3x_div_rn_noftz_f32_slowpath:
[----:B------:R-:W-:Y:S02]  /*1be0*/  SHF.R.U32.HI R9, RZ, 0x17, R3 ;  /* 0x00000017ff097819 */ /* 0x000fe40000011603 */
[----:B------:R-:W-:Y:S02]  /*1bf0*/  SHF.R.U32.HI R16, RZ, 0x17, R0 ;  /* 0x00000017ff107819 */ /* 0x000fe40000011600 */
[----:B------:R-:W-:Y:S02]  /*1c00*/  LOP3.LUT R9, R9, 0xff, RZ, 0xc0, !PT ;  /* 0x000000ff09097812 */ /* 0x000fe400078ec0ff */
[----:B------:R-:W-:-:S03]  /*1c10*/  LOP3.LUT R16, R16, 0xff, RZ, 0xc0, !PT ;  /* 0x000000ff10107812 */ /* 0x000fc600078ec0ff */
[----:B------:R-:W-:Y:S01]  /*1c20*/  VIADD R18, R9, 0xffffffff ;  /* 0xffffffff09127836 */ /* 0x000fe20000000000 */
[----:B------:R-:W-:-:S04]  /*1c30*/  IADD3 R19, PT, PT, R16, -0x1, RZ ;  /* 0xffffffff10137810 */ /* 0x000fc80007ffe0ff */
[----:B------:R-:W-:-:S04]  /*1c40*/  ISETP.GT.U32.AND P0, PT, R18, 0xfd, PT ;  /* 0x000000fd1200780c */ /* 0x000fc80003f04070 */
[----:B------:R-:W-:-:S13]  /*1c50*/  ISETP.GT.U32.OR P0, PT, R19, 0xfd, P0 ;  /* 0x000000fd1300780c */ /* 0x000fda0000704470 */
[----:B------:R-:W-:Y:S01]  /*1c60*/  @!P0 MOV R11, RZ ;  /* 0x000000ff000b8202 */ /* 0x000fe20000000f00 */
[----:B------:R-:W-:Y:S06]  /*1c70*/  @!P0 BRA `(.L_x_14) ;  /* 0x00000000005c8947 */ /* 0x000fec0003800000 */
[----:B------:R-:W-:Y:S02]  /*1c80*/  FSETP.GTU.FTZ.AND P0, PT, |R0|, +INF , PT ;  /* 0x7f8000000000780b */ /* 0x000fe40003f1c200 */
[----:B------:R-:W-:-:S04]  /*1c90*/  FSETP.GTU.FTZ.AND P1, PT, |R3|, +INF , PT ;  /* 0x7f8000000300780b */ /* 0x000fc80003f3c200 */
[----:B------:R-:W-:-:S13]  /*1ca0*/  PLOP3.LUT P0, PT, P0, P1, PT, 0xf8, 0x8f ;  /* 0x00000000008f781c */ /* 0x000fda0000703f70 */
[----:B------:R-:W-:Y:S05]  /*1cb0*/  @P0 BRA `(.L_x_15) ;  /* 0x0000000400440947 */ /* 0x000fea0003800000 */
[----:B------:R-:W-:-:S13]  /*1cc0*/  LOP3.LUT P0, RZ, R3, 0x7fffffff, R0, 0xc8, !PT ;  /* 0x7fffffff03ff7812 */ /* 0x000fda000780c800 */
[----:B------:R-:W-:Y:S05]  /*1cd0*/  @!P0 BRA `(.L_x_16) ;  /* 0x0000000400348947 */ /* 0x000fea0003800000 */
[C---:B------:R-:W-:Y:S02]  /*1ce0*/  FSETP.NEU.FTZ.AND P2, PT, |R0|.reuse, +INF , PT ;  /* 0x7f8000000000780b */ /* 0x040fe40003f5d200 */
[----:B------:R-:W-:Y:S02]  /*1cf0*/  FSETP.NEU.FTZ.AND P1, PT, |R3|, +INF , PT ;  /* 0x7f8000000300780b */ /* 0x000fe40003f3d200 */
[----:B------:R-:W-:-:S11]  /*1d00*/  FSETP.NEU.FTZ.AND P0, PT, |R0|, +INF , PT ;  /* 0x7f8000000000780b */ /* 0x000fd60003f1d200 */
[----:B------:R-:W-:Y:S05]  /*1d10*/  @!P1 BRA !P2, `(.L_x_16) ;  /* 0x0000000400249947 */ /* 0x000fea0005000000 */
[----:B------:R-:W-:-:S04]  /*1d20*/  LOP3.LUT P2, RZ, R0, 0x7fffffff, RZ, 0xc0, !PT ;  /* 0x7fffffff00ff7812 */ /* 0x000fc8000784c0ff */
[----:B------:R-:W-:-:S13]  /*1d30*/  PLOP3.LUT P1, PT, P1, P2, PT, 0x2f, 0xf2 ;  /* 0x0000000000f2781c */ /* 0x000fda0000f24577 */
[----:B------:R-:W-:Y:S05]  /*1d40*/  @P1 BRA `(.L_x_17) ;  /* 0x0000000400101947 */ /* 0x000fea0003800000 */
[----:B------:R-:W-:-:S04]  /*1d50*/  LOP3.LUT P1, RZ, R3, 0x7fffffff, RZ, 0xc0, !PT ;  /* 0x7fffffff03ff7812 */ /* 0x000fc8000782c0ff */
[----:B------:R-:W-:-:S13]  /*1d60*/  PLOP3.LUT P0, PT, P0, P1, PT, 0x2f, 0xf2 ;  /* 0x0000000000f2781c */ /* 0x000fda0000702577 */
[----:B------:R-:W-:Y:S05]  /*1d70*/  @P0 BRA `(.L_x_18) ;  /* 0x0000000000f80947 */ /* 0x000fea0003800000 */
[----:B------:R-:W-:Y:S02]  /*1d80*/  ISETP.GE.AND P0, PT, R19, RZ, PT ;  /* 0x000000ff1300720c */ /* 0x000fe40003f06270 */
[----:B------:R-:W-:-:S11]  /*1d90*/  ISETP.GE.AND P1, PT, R18, RZ, PT ;  /* 0x000000ff1200720c */ /* 0x000fd60003f26270 */
[----:B------:R-:W-:Y:S01]  /*1da0*/  @P0 MOV R11, RZ ;  /* 0x000000ff000b0202 */ /* 0x000fe20000000f00 */
[----:B------:R-:W-:Y:S02]  /*1db0*/  @!P0 IMAD.MOV.U32 R11, RZ, RZ, -0x40 ;  /* 0xffffffc0ff0b8424 */ /* 0x000fe400078e00ff */
[----:B------:R-:W-:Y:S01]  /*1dc0*/  @!P0 FFMA R0, R0, 1.84467440737095516160e+19, RZ ;  /* 0x5f80000000008823 */ /* 0x000fe200000000ff */
[----:B------:R-:W-:Y:S02]  /*1dd0*/  @!P1 FFMA R3, R3, 1.84467440737095516160e+19, RZ ;  /* 0x5f80000003039823 */ /* 0x000fe400000000ff */
[----:B------:R-:W-:-:S07]  /*1de0*/  @!P1 IADD3 R11, PT, PT, R11, 0x40, RZ ;  /* 0x000000400b0b9810 */ /* 0x000fce0007ffe0ff */
.L_x_14:
[----:B------:R-:W-:Y:S02]  /*1df0*/  LEA R22, R9, 0xc0800000, 0x17 ;  /* 0xc080000009167811 */ /* 0x000fe400078eb8ff */
[----:B------:R-:W-:Y:S02]  /*1e00*/  IADD3 R16, PT, PT, R16, -0x7f, RZ ;  /* 0xffffff8110107810 */ /* 0x000fe40007ffe0ff */
[----:B------:R-:W-:-:S03]  /*1e10*/  IADD3 R22, PT, PT, -R22, R3, RZ ;  /* 0x0000000316167210 */ /* 0x000fc60007ffe1ff */
[----:B------:R-:W-:Y:S01]  /*1e20*/  IMAD R0, R16, -0x800000, R0 ;  /* 0xff80000010007824 */ /* 0x000fe200078e0200 */
[----:B------:R-:W0:Y:S01]  /*1e30*/  MUFU.RCP R3, R22 ;  /* 0x0000001600037308 */ /* 0x000e220000001000 */
[----:B------:R-:W-:Y:S01]  /*1e40*/  FADD.FTZ R19, -R22, -RZ ;  /* 0x800000ff16137221 */ /* 0x000fe20000010100 */
[----:B------:R-:W-:-:S05]  /*1e50*/  IADD3 R16, PT, PT, R16, 0x7f, -R9 ;  /* 0x0000007f10107810 */ /* 0x000fca0007ffe809 */
[----:B------:R-:W-:Y:S02]  /*1e60*/  IMAD.IADD R11, R16, 0x1, R11 ;  /* 0x00000001100b7824 */ /* 0x000fe400078e020b */
[----:B0-----:R-:W-:-:S04]  /*1e70*/  FFMA R18, R3, R19, 1 ;  /* 0x3f80000003127423 */ /* 0x001fc80000000013 */
[----:B------:R-:W-:-:S04]  /*1e80*/  FFMA R3, R3, R18, R3 ;  /* 0x0000001203037223 */ /* 0x000fc80000000003 */
[----:B------:R-:W-:-:S04]  /*1e90*/  FFMA R18, R0, R3, RZ ;  /* 0x0000000300127223 */ /* 0x000fc800000000ff */
[----:B------:R-:W-:-:S04]  /*1ea0*/  FFMA R21, R19, R18, R0 ;  /* 0x0000001213157223 */ /* 0x000fc80000000000 */
[----:B------:R-:W-:-:S04]  /*1eb0*/  FFMA R18, R3, R21, R18 ;  /* 0x0000001503127223 */ /* 0x000fc80000000012 */
[----:B------:R-:W-:-:S04]  /*1ec0*/  FFMA R19, R19, R18, R0 ;  /* 0x0000001213137223 */ /* 0x000fc80000000000 */
[----:B------:R-:W-:-:S05]  /*1ed0*/  FFMA R0, R3, R19, R18 ;  /* 0x0000001303007223 */ /* 0x000fca0000000012 */
[----:B------:R-:W-:-:S04]  /*1ee0*/  SHF.R.U32.HI R9, RZ, 0x17, R0 ;  /* 0x00000017ff097819 */ /* 0x000fc80000011600 */
[----:B------:R-:W-:-:S04]  /*1ef0*/  LOP3.LUT R16, R9, 0xff, RZ, 0xc0, !PT ;  /* 0x000000ff09107812 */ /* 0x000fc800078ec0ff */
[----:B------:R-:W-:-:S04]  /*1f00*/  IADD3 R9, PT, PT, R16, R11, RZ ;  /* 0x0000000b10097210 */ /* 0x000fc80007ffe0ff */
[----:B------:R-:W-:-:S04]  /*1f10*/  IADD3 R16, PT, PT, R9, -0x1, RZ ;  /* 0xffffffff09107810 */ /* 0x000fc80007ffe0ff */
[----:B------:R-:W-:-:S13]  /*1f20*/  ISETP.GE.U32.AND P0, PT, R16, 0xfe, PT ;  /* 0x000000fe1000780c */ /* 0x000fda0003f06070 */
[----:B------:R-:W-:Y:S05]  /*1f30*/  @!P0 BRA `(.L_x_19) ;  /* 0x0000000000808947 */ /* 0x000fea0003800000 */
[----:B------:R-:W-:-:S13]  /*1f40*/  ISETP.GT.AND P0, PT, R9, 0xfe, PT ;  /* 0x000000fe0900780c */ /* 0x000fda0003f04270 */
[----:B------:R-:W-:Y:S05]  /*1f50*/  @P0 BRA `(.L_x_20) ;  /* 0x00000000006c0947 */ /* 0x000fea0003800000 */
[----:B------:R-:W-:-:S13]  /*1f60*/  ISETP.GE.AND P0, PT, R9, 0x1, PT ;  /* 0x000000010900780c */ /* 0x000fda0003f06270 */
[----:B------:R-:W-:Y:S05]  /*1f70*/  @P0 BRA `(.L_x_21) ;  /* 0x0000000000980947 */ /* 0x000fea0003800000 */
[----:B------:R-:W-:Y:S02]  /*1f80*/  ISETP.GE.AND P0, PT, R9, -0x18, PT ;  /* 0xffffffe80900780c */ /* 0x000fe40003f06270 */
[----:B------:R-:W-:-:S11]  /*1f90*/  LOP3.LUT R0, R0, 0x80000000, RZ, 0xc0, !PT ;  /* 0x8000000000007812 */ /* 0x000fd600078ec0ff */
[----:B------:R-:W-:Y:S05]  /*1fa0*/  @!P0 BRA `(.L_x_21) ;  /* 0x00000000008c8947 */ /* 0x000fea0003800000 */
[CCC-:B------:R-:W-:Y:S01]  /*1fb0*/  FFMA.RZ R11, R3.reuse, R19.reuse, R18.reuse ;  /* 0x00000013030b7223 */ /* 0x1c0fe2000000c012 */
[CCC-:B------:R-:W-:Y:S01]  /*1fc0*/  FFMA.RP R16, R3.reuse, R19.reuse, R18.reuse ;  /* 0x0000001303107223 */ /* 0x1c0fe20000008012 */
[----:B------:R-:W-:Y:S01]  /*1fd0*/  FFMA.RM R19, R3, R19, R18 ;  /* 0x0000001303137223 */ /* 0x000fe20000004012 */
[----:B------:R-:W-:Y:S02]  /*1fe0*/  IADD3 R3, PT, PT, R9, 0x20, RZ ;  /* 0x0000002009037810 */ /* 0x000fe40007ffe0ff */
[----:B------:R-:W-:Y:S02]  /*1ff0*/  LOP3.LUT R11, R11, 0x7fffff, RZ, 0xc0, !PT ;  /* 0x007fffff0b0b7812 */ /* 0x000fe400078ec0ff */
[----:B------:R-:W-:Y:S02]  /*2000*/  ISETP.NE.AND P2, PT, R9, RZ, PT ;  /* 0x000000ff0900720c */ /* 0x000fe40003f45270 */
[----:B------:R-:W-:Y:S02]  /*2010*/  LOP3.LUT R18, R11, 0x800000, RZ, 0xfc, !PT ;  /* 0x008000000b127812 */ /* 0x000fe400078efcff */
[----:B------:R-:W-:Y:S01]  /*2020*/  ISETP.NE.AND P1, PT, R9, RZ, PT ;  /* 0x000000ff0900720c */ /* 0x000fe20003f25270 */
[----:B------:R-:W-:Y:S01]  /*2030*/  IMAD.MOV R9, RZ, RZ, -R9 ;  /* 0x000000ffff097224 */ /* 0x000fe200078e0a09 */
[----:B------:R-:W-:-:S02]  /*2040*/  SHF.L.U32 R3, R18, R3, RZ ;  /* 0x0000000312037219 */ /* 0x000fc400000006ff */
[----:B------:R-:W-:Y:S02]  /*2050*/  FSETP.NEU.FTZ.AND P0, PT, R16, R19, PT ;  /* 0x000000131000720b */ /* 0x000fe40003f1d000 */
[----:B------:R-:W-:Y:S02]  /*2060*/  SEL R9, R9, RZ, P2 ;  /* 0x000000ff09097207 */ /* 0x000fe40001000000 */
[----:B------:R-:W-:Y:S02]  /*2070*/  ISETP.NE.AND P1, PT, R3, RZ, P1 ;  /* 0x000000ff0300720c */ /* 0x000fe40000f25270 */
[----:B------:R-:W-:Y:S02]  /*2080*/  SHF.R.U32.HI R18, RZ, R9, R18 ;  /* 0x00000009ff127219 */ /* 0x000fe40000011612 */
[----:B------:R-:W-:Y:S02]  /*2090*/  PLOP3.LUT P0, PT, P0, P1, PT, 0xf8, 0x8f ;  /* 0x00000000008f781c */ /* 0x000fe40000703f70 */
[----:B------:R-:W-:-:S02]  /*20a0*/  SHF.R.U32.HI R9, RZ, 0x1, R18 ;  /* 0x00000001ff097819 */ /* 0x000fc40000011612 */
[----:B------:R-:W-:-:S04]  /*20b0*/  SEL R16, RZ, 0x1, !P0 ;  /* 0x00000001ff107807 */ /* 0x000fc80004000000 */
[----:B------:R-:W-:-:S04]  /*20c0*/  LOP3.LUT R3, R16, 0x1, R9, 0xf8, !PT ;  /* 0x0000000110037812 */ /* 0x000fc800078ef809 */
[----:B------:R-:W-:-:S04]  /*20d0*/  LOP3.LUT R18, R3, R18, RZ, 0xc0, !PT ;  /* 0x0000001203127212 */ /* 0x000fc800078ec0ff */
[----:B------:R-:W-:-:S04]  /*20e0*/  IADD3 R9, PT, PT, R9, R18, RZ ;  /* 0x0000001209097210 */ /* 0x000fc80007ffe0ff */
[----:B------:R-:W-:Y:S01]  /*20f0*/  LOP3.LUT R0, R9, R0, RZ, 0xfc, !PT ;  /* 0x0000000009007212 */ /* 0x000fe200078efcff */
[----:B------:R-:W-:Y:S06]  /*2100*/  BRA `(.L_x_21) ;  /* 0x0000000000347947 */ /* 0x000fec0003800000 */
.L_x_20:
[----:B------:R-:W-:-:S04]  /*2110*/  LOP3.LUT R0, R0, 0x80000000, RZ, 0xc0, !PT ;  /* 0x8000000000007812 */ /* 0x000fc800078ec0ff */
[----:B------:R-:W-:Y:S01]  /*2120*/  LOP3.LUT R0, R0, 0x7f800000, RZ, 0xfc, !PT ;  /* 0x7f80000000007812 */ /* 0x000fe200078efcff */
[----:B------:R-:W-:Y:S06]  /*2130*/  BRA `(.L_x_21) ;  /* 0x0000000000287947 */ /* 0x000fec0003800000 */
.L_x_19:
[----:B------:R-:W-:Y:S01]  /*2140*/  LEA R0, R11, R0, 0x17 ;  /* 0x000000000b007211 */ /* 0x000fe200078eb8ff */
[----:B------:R-:W-:Y:S06]  /*2150*/  BRA `(.L_x_21) ;  /* 0x0000000000207947 */ /* 0x000fec0003800000 */
.L_x_18:
[----:B------:R-:W-:-:S04]  /*2160*/  LOP3.LUT R0, R3, 0x80000000, R0, 0x48, !PT ;  /* 0x8000000003007812 */ /* 0x000fc800078e4800 */
[----:B------:R-:W-:Y:S01]  /*2170*/  LOP3.LUT R0, R0, 0x7f800000, RZ, 0xfc, !PT ;  /* 0x7f80000000007812 */ /* 0x000fe200078efcff */
[----:B------:R-:W-:Y:S06]  /*2180*/  BRA `(.L_x_21) ;  /* 0x0000000000147947 */ /* 0x000fec0003800000 */
.L_x_17:
[----:B------:R-:W-:Y:S01]  /*2190*/  LOP3.LUT R0, R3, 0x80000000, R0, 0x48, !PT ;  /* 0x8000000003007812 */ /* 0x000fe200078e4800 */
[----:B------:R-:W-:Y:S06]  /*21a0*/  BRA `(.L_x_21) ;  /* 0x00000000000c7947 */ /* 0x000fec0003800000 */
.L_x_16:
[----:B------:R-:W0:Y:S01]  /*21b0*/  MUFU.RSQ R0, -QNAN ;  /* 0xffc0000000007908 */ /* 0x000e220000001400 */
[----:B------:R-:W-:Y:S05]  /*21c0*/  BRA `(.L_x_21) ;  /* 0x0000000000047947 */ /* 0x000fea0003800000 */
.L_x_15:
[----:B------:R-:W-:-:S07]  /*21d0*/  FADD.FTZ R0, R0, R3 ;  /* 0x0000000300007221 */ /* 0x000fce0000010000 */
.L_x_21:
[----:B------:R-:W-:-:S04]  /*21e0*/  HFMA2 R11, -RZ, RZ, 0, 0 ;  /* 0x00000000ff0b7431 */ /* 0x000fc800000001ff */
[----:B0-----:R-:W-:Y:S05]  /*21f0*/  RET.REL.NODEC R10 `(adosc_many_series_one_param_f32) ;  /* 0xffffffdc0a807950 */ /* 0x001fea0003c3ffff */
.L_x_22:
[----:B------:R-:W-:-:S00]  /*2200*/  BRA `(.L_x_22) ;  /* 0xfffffffc00fc7947 */ /* 0x000fc0000383ffff */
[----:B------:R-:W-:-:S00]  /*2210*/  NOP ;  /* 0x0000000000007918 */ /* 0x000fc00000000000 */
        /* <DEDUP_REMOVED lines=14> */
.L_x_77:


//--------------------- .text.adosc_batch_from_adl_f32 --------------------------
	.section	.text.adosc_batch_from_adl_f32,"ax",@progbits
	.align	128
        .global         adosc_batch_from_adl_f32
        .type           adosc_batch_from_adl_f32,@function
        .size           adosc_batch_from_adl_f32,(.L_x_78 - adosc_batch_from_adl_f32)
        .other          adosc_batch_from_adl_f32,@"STO_CUDA_ENTRY STV_DEFAULT"
adosc_batch_from_adl_f32:
.text.adosc_batch_from_adl_f32:
[----:B------:R-:W-:Y:S01]  /*0000*/  LDC R1, c[0x0][0x37c] ;  /* 0x0000df00ff017b82 */ /* 0x000fe20000000800 */
[----:B------:R-:W0:Y:S01]  /*0010*/  S2R R15, SR_CTAID.X ;  /* 0x00000000000f7919 */ /* 0x000e220000002500 */
[----:B------:R-:W0:Y:S01]  /*0020*/  LDCU UR4, c[0x0][0x39c] ;  /* 0x00007380ff0477ac */ /* 0x000e220008000800 */
[----:B------:R-:W1:Y:S01]  /*0030*/  S2R R0, SR_TID.X ;  /* 0x0000000000007919 */ /* 0x000e620000002100 */
[----:B0-----:R-:W-:-:S04]  /*0040*/  ISETP.GE.AND P0, PT, R15, UR4, PT ;  /* 0x000000040f007c0c */ /* 0x001fc8000bf06270 */
[----:B-1----:R-:W-:-:S13]  /*0050*/  ISETP.NE.OR P0, PT, R0, RZ, P0 ;  /* 0x000000ff0000720c */ /* 0x002fda0000705670 */
[----:B------:R-:W-:Y:S05]  /*0060*/  @P0 EXIT ;  /* 0x000000000000094d */ /* 0x000fea0003800000 */
[----:B------:R-:W0:Y:S01]  /*0070*/  LDC.64 R2, c[0x0][0x388] ;  /* 0x0000e200ff027b82 */ /* 0x000e220000000a00 */
[----:B------:R-:W1:Y:S07]  /*0080*/  LDCU.64 UR6, c[0x0][0x358] ;  /* 0x00006b00ff0677ac */ /* 0x000e6e0008000a00 */
[----:B------:R-:W2:Y:S01]  /*0090*/  LDC.64 R4, c[0x0][0x390] ;  /* 0x0000e400ff047b82 */ /* 0x000ea20000000a00 */
[----:B0-----:R-:W-:-:S06]  /*00a0*/  IMAD.WIDE.U32 R2, R15, 0x4, R2 ;  /* 0x000000040f027825 */ /* 0x001fcc00078e0002 */
[----:B-1----:R-:W3:Y:S01]  /*00b0*/  LDG.E.CONSTANT R3, desc[UR6][R2.64] ;  /* 0x0000000602037981 */ /* 0x002ee2000c1e9900 */
[----:B--2---:R-:W-:-:S06]  /*00c0*/  IMAD.WIDE.U32 R4, R15, 0x4, R4 ;  /* 0x000000040f047825 */ /* 0x004fcc00078e0004 */
[----:B------:R-:W3:Y:S02]  /*00d0*/  LDG.E.CONSTANT R4, desc[UR6][R4.64] ;  /* 0x0000000604047981 */ /* 0x000ee4000c1e9900 */
[----:B---3--:R-:W-:-:S04]  /*00e0*/  ISETP.GE.AND P0, PT, R3, R4, PT ;  /* 0x000000040300720c */ /* 0x008fc80003f06270 */
[----:B------:R-:W-:-:S04]  /*00f0*/  ISETP.LT.OR P0, PT, R4, 0x1, P0 ;  /* 0x000000010400780c */ /* 0x000fc80000701670 */
[----:B------:R-:W-:-:S13]  /*0100*/  ISETP.LT.OR P0, PT, R3, 0x1, P0 ;  /* 0x000000010300780c */ /* 0x000fda0000701670 */
[----:B------:R-:W-:Y:S05]  /*0110*/  @P0 EXIT ;  /* 0x000000000000094d */ /* 0x000fea0003800000 */
[----:B------:R-:W-:Y:S01]  /*0120*/  IADD3 R3, PT, PT, R3, 0x1, RZ ;  /* 0x0000000103037810 */ /* 0x000fe20007ffe0ff */
[----:B------:R-:W-:-:S03]  /*0130*/  HFMA2 R2, -RZ, RZ, 2, 0 ;  /* 0x40000000ff027431 */ /* 0x000fc600000001ff */
        /* <DEDUP_REMOVED lines=9> */
[----:B------:R-:W-:-:S07]  /*01d0*/  MOV R6, 0x1f0 ;  /* 0x000001f000067802 */ /* 0x000fce0000000f00 */
[----:B------:R-:W-:Y:S05]  /*01e0*/  CALL.REL.NOINC `($__internal_1_$__cuda_sm3x_div_rn_noftz_f32_slowpath) ;  /* 0x0000000c00187944 */ /* 0x000fea0003c00000 */
[----:B------:R-:W-:-:S07]  /*01f0*/  MOV R8, R0 ;  /* 0x0000000000087202 */ /* 0x000fce0000000f00 */
.L_x_23:
[----:B------:R-:W-:-:S04]  /*0200*/  IADD3 R4, PT, PT, R4, 0x1, RZ ;  /* 0x0000000104047810 */ /* 0x000fc80007ffe0ff */
        /* <DEDUP_REMOVED lines=11> */
.L_x_24:
[----:B------:R-:W0:Y:S08]  /*02c0*/  LDC.64 R4, c[0x0][0x380] ;  /* 0x0000e000ff047b82 */ /* 0x000e300000000a00 */
[----:B------:R-:W1:Y:S08]  /*02d0*/  LDC R10, c[0x0][0x398] ;  /* 0x0000e600ff0a7b82 */ /* 0x000e700000000800 */
[----:B------:R-:W2:Y:S01]  /*02e0*/  LDC.64 R2, c[0x0][0x3a0] ;  /* 0x0000e800ff027b82 */ /* 0x000ea20000000a00 */
[----:B0-----:R-:W3:Y:S01]  /*02f0*/  LDG.E.CONSTANT R13, desc[UR6][R4.64] ;  /* 0x00000006040d7981 */ /* 0x001ee2000c1e9900 */
[----:B-1----:R-:W-:Y:S01]  /*0300*/  ISETP.GE.AND P0, PT, R10, 0x2, PT ;  /* 0x000000020a00780c */ /* 0x002fe20003f06270 */
[----:B------:R-:W-:-:S04]  /*0310*/  IMAD R15, R15, R10, RZ ;  /* 0x0000000a0f0f7224 */ /* 0x000fc800078e02ff */
[----:B--2---:R-:W-:-:S04]  /*0320*/  IMAD.WIDE R6, R15, 0x4, R2 ;  /* 0x000000040f067825 */ /* 0x004fc800078e0202 */
[----:B---3--:R-:W-:-:S05]  /*0330*/  FADD R9, R13, -R13 ;  /* 0x8000000d0d097221 */ /* 0x008fca0000000000 */
[----:B------:R0:W-:Y:S01]  /*0340*/  STG.E desc[UR6][R6.64], R9 ;  /* 0x0000000906007986 */ /* 0x0001e2000c101906 */
[----:B------:R-:W-:Y:S05]  /*0350*/  @!P0 EXIT ;  /* 0x000000000000894d */ /* 0x000fea0003800000 */
[C---:B------:R-:W-:Y:S01]  /*0360*/  IADD3 R4, PT, PT, R10.reuse, -0x2, RZ ;  /* 0xfffffffe0a047810 */ /* 0x040fe20007ffe0ff */
[----:B------:R-:W-:Y:S01]  /*0370*/  HFMA2 R14, -RZ, RZ, 0, 5.9604644775390625e-08 ;  /* 0x00000001ff0e7431 */ /* 0x000fe200000001ff */
[----:B------:R-:W-:Y:S01]  /*0380*/  IADD3 R11, PT, PT, R10, -0x1, RZ ;  /* 0xffffffff0a0b7810 */ /* 0x000fe20007ffe0ff */
[----:B------:R-:W-:Y:S01]  /*0390*/  FADD R12, -R8, 1 ;  /* 0x3f800000080c7421 */ /* 0x000fe20000000100 */
[----:B------:R-:W-:Y:S01]  /*03a0*/  ISETP.GE.U32.AND P0, PT, R4, 0x7, PT ;  /* 0x000000070400780c */ /* 0x000fe20003f06070 */
[----:B------:R-:W-:Y:S01]  /*03b0*/  FADD R10, -R0, 1 ;  /* 0x3f800000000a7421 */ /* 0x000fe20000000100 */
[----:B------:R-:W-:Y:S02]  /*03c0*/  LOP3.LUT R20, R11, 0x7, RZ, 0xc0, !PT ;  /* 0x000000070b147812 */ /* 0x000fe400078ec0ff */
[----:B0-----:R-:W-:-:S09]  /*03d0*/  MOV R9, R13 ;  /* 0x0000000d00097202 */ /* 0x001fd20000000f00 */
[----:B------:R-:W-:Y:S05]  /*03e0*/  @!P0 BRA `(.L_x_25) ;  /* 0x0000000400408947 */ /* 0x000fea0003800000 */
[----:B------:R-:W0:Y:S01]  /*03f0*/  LDCU.64 UR4, c[0x0][0x380] ;  /* 0x00007000ff0477ac */ /* 0x000e220008000a00 */
[----:B------:R-:W-:Y:S01]  /*0400*/  VIADD R5, R15, 0x1 ;  /* 0x000000010f057836 */ /* 0x000fe20000000000 */
[----:B------:R-:W-:Y:S02]  /*0410*/  LOP3.LUT R16, R11, 0xfffffff8, RZ, 0xc0, !PT ;  /* 0xfffffff80b107812 */ /* 0x000fe400078ec0ff */
[----:B------:R-:W-:Y:S01]  /*0420*/  MOV R14, RZ ;  /* 0x000000ff000e7202 */ /* 0x000fe20000000f00 */
[----:B------:R-:W-:Y:S01]  /*0430*/  IMAD.WIDE.U32 R4, R5, 0x4, R2 ;  /* 0x0000000405047825 */ /* 0x000fe200078e0002 */
[----:B------:R-:W-:Y:S02]  /*0440*/  MOV R9, R13 ;  /* 0x0000000d00097202 */ /* 0x000fe40000000f00 */
[----:B------:R-:W-:Y:S02]  /*0450*/  IADD3 R16, PT, PT, -R16, RZ, RZ ;  /* 0x000000ff10107210 */ /* 0x000fe40007ffe1ff */
[----:B------:R-:W-:-:S04]  /*0460*/  IADD3 R18, P0, PT, R4, 0x10, RZ ;  /* 0x0000001004127810 */ /* 0x000fc80007f1e0ff */
[----:B------:R-:W-:Y:S01]  /*0470*/  IADD3.X R27, PT, PT, RZ, R5, RZ, P0, !PT ;  /* 0x00000005ff1b7210 */ /* 0x000fe200007fe4ff */
[----:B0-----:R-:W-:-:S04]  /*0480*/  UIADD3 UR4, UP0, UPT, UR4, 0x10, URZ ;  /* 0x0000001004047890 */ /* 0x001fc8000ff1e0ff */
[----:B------:R-:W-:Y:S02]  /*0490*/  UIADD3.X UR5, UPT, UPT, URZ, UR5, URZ, UP0, !UPT ;  /* 0x00000005ff057290 */ /* 0x000fe400087fe4ff */
[----:B------:R-:W-:-:S04]  /*04a0*/  MOV R4, UR4 ;  /* 0x0000000400047c02 */ /* 0x000fc80008000f00 */
[----:B------:R-:W-:-:S07]  /*04b0*/  MOV R5, UR5 ;  /* 0x0000000500057c02 */ /* 0x000fce0008000f00 */
.L_x_26:
[----:B-1----:R-:W2:Y:S04]  /*04c0*/  LDG.E.CONSTANT R6, desc[UR6][R4.64+-0xc] ;  /* 0xfffff40604067981 */ /* 0x002ea8000c1e9900 */
[----:B------:R-:W3:Y:S04]  /*04d0*/  LDG.E.CONSTANT R29, desc[UR6][R4.64+-0x8] ;  /* 0xfffff806041d7981 */ /* 0x000ee8000c1e9900 */
[----:B------:R-:W4:Y:S04]  /*04e0*/  LDG.E.CONSTANT R7, desc[UR6][R4.64+-0x4] ;  /* 0xfffffc0604077981 */ /* 0x000f28000c1e9900 */
[----:B------:R-:W5:Y:S04]  /*04f0*/  LDG.E.CONSTANT R25, desc[UR6][R4.64] ;  /* 0x0000000604197981 */ /* 0x000f68000c1e9900 */
[----:B------:R-:W5:Y:S04]  /*0500*/  LDG.E.CONSTANT R17, desc[UR6][R4.64+0x4] ;  /* 0x0000040604117981 */ /* 0x000f68000c1e9900 */
[----:B------:R-:W5:Y:S04]  /*0510*/  LDG.E.CONSTANT R23, desc[UR6][R4.64+0x8] ;  /* 0x0000080604177981 */ /* 0x000f68000c1e9900 */
[----:B------:R-:W5:Y:S04]  /*0520*/  LDG.E.CONSTANT R19, desc[UR6][R4.64+0xc] ;  /* 0x00000c0604137981 */ /* 0x000f68000c1e9900 */
[----:B------:R0:W5:Y:S01]  /*0530*/  LDG.E.CONSTANT R21, desc[UR6][R4.64+0x10] ;  /* 0x0000100604157981 */ /* 0x000162000c1e9900 */
[----:B------:R-:W-:-:S02]  /*0540*/  IADD3 R16, PT, PT, R16, 0x8, RZ ;  /* 0x0000000810107810 */ /* 0x000fc40007ffe0ff */
[----:B------:R-:W-:Y:S02]  /*0550*/  IADD3 R14, PT, PT, R14, 0x8, RZ ;  /* 0x000000080e0e7810 */ /* 0x000fe40007ffe0ff */
[----:B------:R-:W-:Y:S02]  /*0560*/  ISETP.NE.AND P0, PT, R16, RZ, PT ;  /* 0x000000ff1000720c */ /* 0x000fe40003f05270 */
[----:B0-----:R-:W-:-:S04]  /*0570*/  IADD3 R4, P1, PT, R4, 0x20, RZ ;  /* 0x0000002004047810 */ /* 0x001fc80007f3e0ff */
[----:B------:R-:W-:Y:S01]  /*0580*/  IADD3.X R5, PT, PT, RZ, R5, RZ, P1, !PT ;  /* 0x00000005ff057210 */ /* 0x000fe20000ffe4ff */
[C---:B--2---:R-:W-:Y:S01]  /*0590*/  FMUL R22, R6.reuse, R8 ;  /* 0x0000000806167220 */ /* 0x044fe20000400000 */
[----:B------:R-:W-:-:S03]  /*05a0*/  FMUL R6, R6, R0 ;  /* 0x0000000006067220 */ /* 0x000fc60000400000 */
[----:B------:R-:W-:Y:S01]  /*05b0*/  FFMA R9, R12, R9, R22 ;  /* 0x000000090c097223 */ /* 0x000fe20000000016 */
[----:B------:R-:W-:Y:S01]  /*05c0*/  FFMA R6, R10, R13, R6 ;  /* 0x0000000d0a067223 */ /* 0x000fe20000000006 */
[C---:B---3--:R-:W-:Y:S01]  /*05d0*/  FMUL R13, R29.reuse, R8 ;  /* 0x000000081d0d7220 */ /* 0x048fe20000400000 */
[----:B------:R-:W-:-:S03]  /*05e0*/  FMUL R29, R29, R0 ;  /* 0x000000001d1d7220 */ /* 0x000fc60000400000 */
[----:B------:R-:W-:Y:S01]  /*05f0*/  FFMA R13, R12, R9, R13 ;  /* 0x000000090c0d7223 */ /* 0x000fe2000000000d */
[----:B------:R-:W-:Y:S01]  /*0600*/  FADD R9, R9, -R6 ;  /* 0x8000000609097221 */ /* 0x000fe20000000000 */
[----:B------:R-:W-:Y:S01]  /*0610*/  FFMA R6, R10, R6, R29 ;  /* 0x000000060a067223 */ /* 0x000fe2000000001d */
[C---:B----4-:R-:W-:Y:S01]  /*0620*/  FMUL R29, R7.reuse, R8 ;  /* 0x00000008071d7220 */ /* 0x050fe20000400000 */
[----:B------:R-:W-:Y:S02]  /*0630*/  FMUL R7, R7, R0 ;  /* 0x0000000007077220 */ /* 0x000fe40000400000 */
[----:B------:R-:W-:Y:S01]  /*0640*/  FADD R22, R13, -R6 ;  /* 0x800000060d167221 */ /* 0x000fe20000000000 */
[----:B------:R-:W-:Y:S01]  /*0650*/  FFMA R29, R12, R13, R29 ;  /* 0x0000000d0c1d7223 */ /* 0x000fe2000000001d */
[----:B------:R-:W-:Y:S01]  /*0660*/  FFMA R13, R10, R6, R7 ;  /* 0x000000060a0d7223 */ /* 0x000fe20000000007 */
[----:B------:R-:W-:Y:S02]  /*0670*/  IMAD.MOV.U32 R6, RZ, RZ, R18 ;  /* 0x000000ffff067224 */ /* 0x000fe400078e0012 */
[C---:B-----5:R-:W-:Y:S01]  /*0680*/  FMUL R18, R25.reuse, R8 ;  /* 0x0000000819127220 */ /* 0x060fe20000400000 */
[----:B------:R-:W-:Y:S01]  /*0690*/  FMUL R25, R25, R0 ;  /* 0x0000000019197220 */ /* 0x000fe20000400000 */
[----:B------:R-:W-:Y:S01]  /*06a0*/  MOV R7, R27 ;  /* 0x0000001b00077202 */ /* 0x000fe20000000f00 */
[----:B------:R-:W-:Y:S01]  /*06b0*/  FADD R27, R29, -R13 ;  /* 0x8000000d1d1b7221 */ /* 0x000fe20000000000 */
[----:B------:R-:W-:Y:S01]  /*06c0*/  FFMA R29, R12, R29, R18 ;  /* 0x0000001d0c1d7223 */ /* 0x000fe20000000012 */
[----:B------:R-:W-:Y:S01]  /*06d0*/  FFMA R13, R10, R13, R25 ;  /* 0x0000000d0a0d7223 */ /* 0x000fe20000000019 */
[C---:B------:R-:W-:Y:S01]  /*06e0*/  FMUL R25, R17.reuse, R8 ;  /* 0x0000000811197220 */ /* 0x040fe20000400000 */
[----:B------:R-:W-:Y:S01]  /*06f0*/  FMUL R18, R17, R0 ;  /* 0x0000000011127220 */ /* 0x000fe20000400000 */
[C---:B------:R-:W-:Y:S01]  /*0700*/  FMUL R24, R23.reuse, R8 ;  /* 0x0000000817187220 */ /* 0x040fe20000400000 */
[-C--:B------:R-:W-:Y:S01]  /*0710*/  FMUL R23, R23, R0.reuse ;  /* 0x0000000017177220 */ /* 0x080fe20000400000 */
[----:B------:R-:W-:Y:S01]  /*0720*/  FFMA R17, R12, R29, R25 ;  /* 0x0000001d0c117223 */ /* 0x000fe20000000019 */
[----:B------:R-:W-:Y:S01]  /*0730*/  FFMA R18, R10, R13, R18 ;  /* 0x0000000d0a127223 */ /* 0x000fe20000000012 */
[----:B------:R0:W-:Y:S01]  /*0740*/  STG.E desc[UR6][R6.64+-0x10], R9 ;  /* 0xfffff00906007986 */ /* 0x0001e2000c101906 */
[-C--:B------:R-:W-:Y:S01]  /*0750*/  FMUL R25, R19, R0.reuse ;  /* 0x0000000013197220 */ /* 0x080fe20000400000 */
[----:B------:R-:W-:Y:S01]  /*0760*/  FMUL R26, R21, R0 ;  /* 0x00000000151a7220 */ /* 0x000fe20000400000 */
[----:B------:R-:W-:Y:S01]  /*0770*/  FADD R29, R29, -R13 ;  /* 0x8000000d1d1d7221 */ /* 0x000fe20000000000 */
[----:B------:R1:W-:Y:S04]  /*0780*/  STG.E desc[UR6][R6.64+-0xc], R22 ;  /* 0xfffff41606007986 */ /* 0x0003e8000c101906 */
[----:B------:R-:W-:Y:S01]  /*0790*/  STG.E desc[UR6][R6.64+-0x4], R29 ;  /* 0xfffffc1d06007986 */ /* 0x000fe2000c101906 */
[-C--:B0-----:R-:W-:Y:S01]  /*07a0*/  FMUL R9, R19, R8.reuse ;  /* 0x0000000813097220 */ /* 0x081fe20000400000 */
[----:B------:R-:W-:Y:S01]  /*07b0*/  FFMA R19, R12, R17, R24 ;  /* 0x000000110c137223 */ /* 0x000fe20000000018 */
[----:B------:R-:W-:Y:S01]  /*07c0*/  FMUL R24, R21, R8 ;  /* 0x0000000815187220 */ /* 0x000fe20000400000 */
[----:B------:R-:W-:Y:S01]  /*07d0*/  FADD R17, R17, -R18 ;  /* 0x8000001211117221 */ /* 0x000fe20000000000 */
[----:B-1----:R-:W-:Y:S01]  /*07e0*/  FFMA R22, R10, R18, R23 ;  /* 0x000000120a167223 */ /* 0x002fe20000000017 */
[----:B------:R-:W-:Y:S01]  /*07f0*/  FFMA R21, R12, R19, R9 ;  /* 0x000000130c157223 */ /* 0x000fe20000000009 */
[----:B------:R-:W-:Y:S01]  /*0800*/  IADD3 R18, P2, PT, R6, 0x20, RZ ;  /* 0x0000002006127810 */ /* 0x000fe20007f5e0ff */
[----:B------:R0:W-:Y:S01]  /*0810*/  STG.E desc[UR6][R6.64+-0x8], R27 ;  /* 0xfffff81b06007986 */ /* 0x0001e2000c101906 */
[----:B------:R-:W-:Y:S01]  /*0820*/  FFMA R23, R10, R22, R25 ;  /* 0x000000160a177223 */ /* 0x000fe20000000019 */
[----:B------:R-:W-:Y:S01]  /*0830*/  FFMA R9, R12, R21, R24 ;  /* 0x000000150c097223 */ /* 0x000fe20000000018 */
[----:B------:R-:W-:Y:S01]  /*0840*/  FADD R19, R19, -R22 ;  /* 0x8000001613137221 */ /* 0x000fe20000000000 */
[----:B------:R1:W-:Y:S01]  /*0850*/  STG.E desc[UR6][R6.64], R17 ;  /* 0x0000001106007986 */ /* 0x0003e2000c101906 */
[----:B------:R-:W-:Y:S01]  /*0860*/  FFMA R13, R10, R23, R26 ;  /* 0x000000170a0d7223 */ /* 0x000fe2000000001a */
[----:B------:R-:W-:-:S02]  /*0870*/  FADD R21, R21, -R23 ;  /* 0x8000001715157221 */ /* 0x000fc40000000000 */
[----:B------:R1:W-:Y:S01]  /*0880*/  STG.E desc[UR6][R6.64+0x4], R19 ;  /* 0x0000041306007986 */ /* 0x0003e2000c101906 */
[----:B------:R-:W-:-:S03]  /*0890*/  FADD R23, R9, -R13 ;  /* 0x8000000d09177221 */ /* 0x000fc60000000000 */
[----:B------:R1:W-:Y:S01]  /*08a0*/  STG.E desc[UR6][R6.64+0x8], R21 ;  /* 0x0000081506007986 */ /* 0x0003e2000c101906 */
[----:B0-----:R-:W-:-:S03]  /*08b0*/  IADD3.X R27, PT, PT, RZ, R7, RZ, P2, !PT ;  /* 0x00000007ff1b7210 */ /* 0x001fc600017fe4ff */
[----:B------:R1:W-:Y:S01]  /*08c0*/  STG.E desc[UR6][R6.64+0xc], R23 ;  /* 0x00000c1706007986 */ /* 0x0003e2000c101906 */
[----:B------:R-:W-:Y:S05]  /*08d0*/  @P0 BRA `(.L_x_26) ;  /* 0xfffffff800f80947 */ /* 0x000fea000383ffff */
[----:B------:R-:W-:-:S07]  /*08e0*/  IADD3 R14, PT, PT, R14, 0x1, RZ ;  /* 0x000000010e0e7810 */ /* 0x000fce0007ffe0ff */
.L_x_25:
[----:B------:R-:W-:-:S13]  /*08f0*/  ISETP.NE.AND P0, PT, R20, RZ, PT ;  /* 0x000000ff1400720c */ /* 0x000fda0003f05270 */
[----:B------:R-:W-:Y:S05]  /*0900*/  @!P0 EXIT ;  /* 0x000000000000894d */ /* 0x000fea0003800000 */
[----:B------:R-:W-:Y:S02]  /*0910*/  ISETP.GE.U32.AND P1, PT, R20, 0x4, PT ;  /* 0x000000041400780c */ /* 0x000fe40003f26070 */
[----:B------:R-:W-:-:S04]  /*0920*/  LOP3.LUT R22, R11, 0x3, RZ, 0xc0, !PT ;  /* 0x000000030b167812 */ /* 0x000fc800078ec0ff */
[----:B------:R-:W-:-:S07]  /*0930*/  ISETP.NE.AND P0, PT, R22, RZ, PT ;  /* 0x000000ff1600720c */ /* 0x000fce0003f05270 */
[----:B------:R-:W-:Y:S06]  /*0940*/  @!P1 BRA `(.L_x_27) ;  /* 0x0000000000989947 */ /* 0x000fec0003800000 */
[----:B-1----:R-:W0:Y:S08]  /*0950*/  LDC.64 R6, c[0x0][0x380] ;  /* 0x0000e000ff067b82 */ /* 0x002e300000000a00 */
[----:B------:R-:W1:Y:S01]  /*0960*/  LDC.64 R4, c[0x0][0x3a0] ;  /* 0x0000e800ff047b82 */ /* 0x000e620000000a00 */
[----:B0-----:R-:W-:-:S05]  /*0970*/  IMAD.WIDE.U32 R6, R14, 0x4, R6 ;  /* 0x000000040e067825 */ /* 0x001fca00078e0006 */
[----:B------:R-:W2:Y:S04]  /*0980*/  LDG.E.CONSTANT R21, desc[UR6][R6.64] ;  /* 0x0000000606157981 */ /* 0x000ea8000c1e9900 */
[----:B------:R-:W3:Y:S04]  /*0990*/  LDG.E.CONSTANT R25, desc[UR6][R6.64+0x4] ;  /* 0x0000040606197981 */ /* 0x000ee8000c1e9900 */
[----:B------:R-:W4:Y:S04]  /*09a0*/  LDG.E.CONSTANT R17, desc[UR6][R6.64+0x8] ;  /* 0x0000080606117981 */ /* 0x000f28000c1e9900 */
[----:B------:R0:W5:Y:S01]  /*09b0*/  LDG.E.CONSTANT R19, desc[UR6][R6.64+0xc] ;  /* 0x00000c0606137981 */ /* 0x000162000c1e9900 */
[----:B------:R-:W-:-:S05]  /*09c0*/  IADD3 R16, P1, PT, R15, R14, RZ ;  /* 0x0000000e0f107210 */ /* 0x000fca0007f3e0ff */
[----:B------:R-:W-:Y:S01]  /*09d0*/  IMAD.X R18, RZ, RZ, RZ, P1 ;  /* 0x000000ffff127224 */ /* 0x000fe200008e06ff */
[C---:B-1----:R-:W-:Y:S02]  /*09e0*/  LEA R4, P1, R16.reuse, R4, 0x2 ;  /* 0x0000000410047211 */ /* 0x042fe400078210ff */
[----:B0-----:R-:W-:Y:S02]  /*09f0*/  IADD3 R7, PT, PT, R15, R14, RZ ;  /* 0x0000000e0f077210 */ /* 0x001fe40007ffe0ff */
[----:B------:R-:W-:Y:S02]  /*0a00*/  LEA.HI.X R5, R16, R5, R18, 0x2, P1 ;  /* 0x0000000510057211 */ /* 0x000fe400008f1412 */
[----:B------:R-:W-:Y:S01]  /*0a10*/  IADD3 R14, PT, PT, R14, 0x4, RZ ;  /* 0x000000040e0e7810 */ /* 0x000fe20007ffe0ff */
[----:B------:R-:W-:-:S04]  /*0a20*/  IMAD.WIDE.U32 R6, R7, 0x4, R2 ;  /* 0x0000000407067825 */ /* 0x000fc800078e0002 */
[C---:B--2---:R-:W-:Y:S01]  /*0a30*/  FMUL R23, R21.reuse, R8 ;  /* 0x0000000815177220 */ /* 0x044fe20000400000 */
[----:B------:R-:W-:-:S03]  /*0a40*/  FMUL R21, R21, R0 ;  /* 0x0000000015157220 */ /* 0x000fc60000400000 */
[----:B------:R-:W-:Y:S01]  /*0a50*/  FFMA R23, R12, R9, R23 ;  /* 0x000000090c177223 */ /* 0x000fe20000000017 */
[C---:B---3--:R-:W-:Y:S01]  /*0a60*/  FMUL R9, R25.reuse, R8 ;  /* 0x0000000819097220 */ /* 0x048fe20000400000 */
[----:B------:R-:W-:Y:S01]  /*0a70*/  FFMA R13, R10, R13, R21 ;  /* 0x0000000d0a0d7223 */ /* 0x000fe20000000015 */
[----:B------:R-:W-:Y:S02]  /*0a80*/  FMUL R25, R25, R0 ;  /* 0x0000000019197220 */ /* 0x000fe40000400000 */
[----:B------:R-:W-:Y:S01]  /*0a90*/  FFMA R21, R12, R23, R9 ;  /* 0x000000170c157223 */ /* 0x000fe20000000009 */
[----:B------:R-:W-:Y:S01]  /*0aa0*/  FADD R23, R23, -R13 ;  /* 0x8000000d17177221 */ /* 0x000fe20000000000 */
[----:B------:R-:W-:Y:S01]  /*0ab0*/  FFMA R20, R10, R13, R25 ;  /* 0x0000000d0a147223 */ /* 0x000fe20000000019 */
[C---:B----4-:R-:W-:Y:S01]  /*0ac0*/  FMUL R9, R17.reuse, R8 ;  /* 0x0000000811097220 */ /* 0x050fe20000400000 */
[----:B------:R-:W-:Y:S01]  /*0ad0*/  FMUL R13, R17, R0 ;  /* 0x00000000110d7220 */ /* 0x000fe20000400000 */
[C---:B-----5:R-:W-:Y:S01]  /*0ae0*/  FMUL R25, R19.reuse, R8 ;  /* 0x0000000813197220 */ /* 0x060fe20000400000 */
[----:B------:R-:W-:Y:S01]  /*0af0*/  FMUL R27, R19, R0 ;  /* 0x00000000131b7220 */ /* 0x000fe20000400000 */
[----:B------:R-:W-:Y:S01]  /*0b00*/  FFMA R17, R12, R21, R9 ;  /* 0x000000150c117223 */ /* 0x000fe20000000009 */
[----:B------:R-:W-:Y:S01]  /*0b10*/  FFMA R19, R10, R20, R13 ;  /* 0x000000140a137223 */ /* 0x000fe2000000000d */
[----:B------:R-:W-:Y:S01]  /*0b20*/  FADD R21, R21, -R20 ;  /* 0x8000001415157221 */ /* 0x000fe20000000000 */
[----:B------:R0:W-:Y:S01]  /*0b30*/  STG.E desc[UR6][R6.64], R23 ;  /* 0x0000001706007986 */ /* 0x0001e2000c101906 */
[----:B------:R-:W-:Y:S01]  /*0b40*/  FFMA R9, R12, R17, R25 ;  /* 0x000000110c097223 */ /* 0x000fe20000000019 */
[----:B------:R-:W-:Y:S01]  /*0b50*/  FFMA R13, R10, R19, R27 ;  /* 0x000000130a0d7223 */ /* 0x000fe2000000001b */
[----:B------:R-:W-:Y:S01]  /*0b60*/  FADD R17, R17, -R19 ;  /* 0x8000001311117221 */ /* 0x000fe20000000000 */
[----:B------:R0:W-:Y:S02]  /*0b70*/  STG.E desc[UR6][R4.64+0x4], R21 ;  /* 0x0000041504007986 */ /* 0x0001e4000c101906 */
[----:B------:R-:W-:-:S02]  /*0b80*/  FADD R19, R9, -R13 ;  /* 0x8000000d09137221 */ /* 0x000fc40000000000 */
[----:B------:R0:W-:Y:S04]  /*0b90*/  STG.E desc[UR6][R4.64+0x8], R17 ;  /* 0x0000081104007986 */ /* 0x0001e8000c101906 */
[----:B------:R0:W-:Y:S02]  /*0ba0*/  STG.E desc[UR6][R4.64+0xc], R19 ;  /* 0x00000c1304007986 */ /* 0x0001e4000c101906 */
.L_x_27:
[----:B------:R-:W-:Y:S05]  /*0bb0*/  @!P0 EXIT ;  /* 0x000000000000894d */ /* 0x000fea0003800000 */
[----:B------:R-:W-:Y:S02]  /*0bc0*/  ISETP.NE.AND P1, PT, R22, 0x1, PT ;  /* 0x000000011600780c */ /* 0x000fe40003f25270 */
[----:B------:R-:W-:-:S04]  /*0bd0*/  LOP3.LUT R11, R11, 0x1, RZ, 0xc0, !PT ;  /* 0x000000010b0b7812 */ /* 0x000fc800078ec0ff */
[----:B------:R-:W-:-:S07]  /*0be0*/  ISETP.NE.U32.AND P0, PT, R11, 0x1, PT ;  /* 0x000000010b00780c */ /* 0x000fce0003f05070 */
[----:B------:R-:W-:Y:S06]  /*0bf0*/  @!P1 BRA `(.L_x_28) ;  /* 0x0000000000609947 */ /* 0x000fec0003800000 */
[----:B0-----:R-:W1:Y:S02]  /*0c00*/  LDC.64 R4, c[0x0][0x380] ;  /* 0x0000e000ff047b82 */ /* 0x001e640000000a00 */
[----:B-1----:R-:W-:-:S06]  /*0c10*/  IMAD.WIDE.U32 R6, R14, 0x4, R4 ;  /* 0x000000040e067825 */ /* 0x002fcc00078e0004 */
[----:B------:R-:W0:Y:S01]  /*0c20*/  LDC.64 R4, c[0x0][0x3a0] ;  /* 0x0000e800ff047b82 */ /* 0x000e220000000a00 */
[----:B------:R-:W2:Y:S04]  /*0c30*/  LDG.E.CONSTANT R11, desc[UR6][R6.64] ;  /* 0x00000006060b7981 */ /* 0x000ea8000c1e9900 */
[----:B------:R1:W3:Y:S01]  /*0c40*/  LDG.E.CONSTANT R21, desc[UR6][R6.64+0x4] ;  /* 0x0000040606157981 */ /* 0x0002e2000c1e9900 */
[CC--:B------:R-:W-:Y:S02]  /*0c50*/  IADD3 R16, P1, PT, R15.reuse, R14.reuse, RZ ;  /* 0x0000000e0f107210 */ /* 0x0c0fe40007f3e0ff */
[----:B------:R-:W-:Y:S02]  /*0c60*/  IADD3 R19, PT, PT, R15, R14, RZ ;  /* 0x0000000e0f137210 */ /* 0x000fe40007ffe0ff */
[----:B------:R-:W-:-:S02]  /*0c70*/  IADD3.X R18, PT, PT, RZ, RZ, RZ, P1, !PT ;  /* 0x000000ffff127210 */ /* 0x000fc40000ffe4ff */
[----:B------:R-:W-:Y:S01]  /*0c80*/  IADD3 R14, PT, PT, R14, 0x2, RZ ;  /* 0x000000020e0e7810 */ /* 0x000fe20007ffe0ff */
[----:B-1----:R-:W-:Y:S01]  /*0c90*/  IMAD.WIDE.U32 R6, R19, 0x4, R2 ;  /* 0x0000000413067825 */ /* 0x002fe200078e0002 */
[----:B0-----:R-:W-:-:S04]  /*0ca0*/  LEA R4, P1, R16, R4, 0x2 ;  /* 0x0000000410047211 */ /* 0x001fc800078210ff */
[----:B------:R-:W-:Y:S01]  /*0cb0*/  LEA.HI.X R5, R16, R5, R18, 0x2, P1 ;  /* 0x0000000510057211 */ /* 0x000fe200008f1412 */
[C---:B--2---:R-:W-:Y:S01]  /*0cc0*/  FMUL R17, R11.reuse, R8 ;  /* 0x000000080b117220 */ /* 0x044fe20000400000 */
[----:B------:R-:W-:-:S03]  /*0cd0*/  FMUL R11, R11, R0 ;  /* 0x000000000b0b7220 */ /* 0x000fc60000400000 */
[----:B------:R-:W-:Y:S01]  /*0ce0*/  FFMA R17, R12, R9, R17 ;  /* 0x000000090c117223 */ /* 0x000fe20000000011 */
[----:B------:R-:W-:Y:S01]  /*0cf0*/  FFMA R11, R10, R13, R11 ;  /* 0x0000000d0a0b7223 */ /* 0x000fe2000000000b */
[C---:B---3--:R-:W-:Y:S01]  /*0d00*/  FMUL R9, R21.reuse, R8 ;  /* 0x0000000815097220 */ /* 0x048fe20000400000 */
[----:B------:R-:W-:-:S03]  /*0d10*/  FMUL R13, R21, R0 ;  /* 0x00000000150d7220 */ /* 0x000fc60000400000 */
[----:B------:R-:W-:Y:S01]  /*0d20*/  FFMA R9, R12, R17, R9 ;  /* 0x000000110c097223 */ /* 0x000fe20000000009 */
[----:B------:R-:W-:Y:S01]  /*0d30*/  FFMA R13, R10, R11, R13 ;  /* 0x0000000b0a0d7223 */ /* 0x000fe2000000000d */
[----:B------:R-:W-:-:S03]  /*0d40*/  FADD R11, R17, -R11 ;  /* 0x8000000b110b7221 */ /* 0x000fc60000000000 */
[----:B------:R-:W-:Y:S02]  /*0d50*/  FADD R17, R9, -R13 ;  /* 0x8000000d09117221 */ /* 0x000fe40000000000 */
[----:B------:R2:W-:Y:S04]  /*0d60*/  STG.E desc[UR6][R6.64], R11 ;  /* 0x0000000b06007986 */ /* 0x0005e8000c101906 */
[----:B------:R2:W-:Y:S02]  /*0d70*/  STG.E desc[UR6][R4.64+0x4], R17 ;  /* 0x0000041104007986 */ /* 0x0005e4000c101906 */
.L_x_28:
[----:B------:R-:W-:Y:S05]  /*0d80*/  @P0 EXIT ;  /* 0x000000000000094d */ /* 0x000fea0003800000 */
[----:B0-2---:R-:W0:Y:S02]  /*0d90*/  LDC.64 R4, c[0x0][0x380] ;  /* 0x0000e000ff047b82 */ /* 0x005e240000000a00 */
[----:B0-----:R-:W-:-:S06]  /*0da0*/  IMAD.WIDE.U32 R4, R14, 0x4, R4 ;  /* 0x000000040e047825 */ /* 0x001fcc00078e0004 */
[----:B------:R-:W1:Y:S01]  /*0db0*/  LDG.E.CONSTANT R5, desc[UR6][R4.64] ;  /* 0x0000000604057981 */ /* 0x000e62000c1e9900 */
[----:B------:R-:W-:-:S05]  /*0dc0*/  IADD3 R15, PT, PT, R15, R14, RZ ;  /* 0x0000000e0f0f7210 */ /* 0x000fca0007ffe0ff */
[----:B------:R-:W-:-:S04]  /*0dd0*/  IMAD.WIDE.U32 R2, R15, 0x4, R2 ;  /* 0x000000040f027825 */ /* 0x000fc800078e0002 */
[C---:B-1----:R-:W-:Y:S01]  /*0de0*/  FMUL R7, R5.reuse, R8 ;  /* 0x0000000805077220 */ /* 0x042fe20000400000 */
[----:B------:R-:W-:-:S03]  /*0df0*/  FMUL R11, R5, R0 ;  /* 0x00000000050b7220 */ /* 0x000fc60000400000 */
[----:B------:R-:W-:Y:S01]  /*0e00*/  FFMA R7, R12, R9, R7 ;  /* 0x000000090c077223 */ /* 0x000fe20000000007 */
[----:B------:R-:W-:-:S04]  /*0e10*/  FFMA R10, R10, R13, R11 ;  /* 0x0000000d0a0a7223 */ /* 0x000fc8000000000b */
[----:B------:R-:W-:-:S05]  /*0e20*/  FADD R7, R7, -R10 ;  /* 0x8000000a07077221 */ /* 0x000fca0000000000 */
[----:B------:R-:W-:Y:S01]  /*0e30*/  STG.E desc[UR6][R2.64], R7 ;  /* 0x0000000702007986 */ /* 0x000fe2000c101906 */
[----:B------:R-:W-:Y:S05]  /*0e40*/  EXIT ;  /* 0x000000000000794d */ /* 0x000fea0003800000 */
        .weak           $__internal_1_$__cuda_sm3x_div_rn_noftz_f32_slowpath
        .type           $__internal_1_$__cuda_sm3x_div_rn_noftz_f32_slowpath,@function
        .size           $__internal_1_$__cuda_sm3x_div_rn_noftz_f32_slowpath,(.L_x_78 - $__internal_1_$__cuda_sm3x_div_rn_noftz_f32_slowpath)
$__internal_1_$__cuda_sm3x_div_rn_noftz_f32_slowpath:
[----:B------:R-:W-:Y:S01]  /*0e50*/  SHF.R.U32.HI R5, RZ, 0x17, R3 ;  /* 0x00000017ff057819 */ /* 0x000fe20000011603 */
[----:B------:R-:W-:Y:S01]  /*0e60*/  IMAD.MOV.U32 R7, RZ, RZ, 0x40000000 ;  /* 0x40000000ff077424 */ /* 0x000fe200078e00ff */
[----:B------:R-:W-:Y:S02]  /*0e70*/  SHF.R.U32.HI R0, RZ, 0x17, R2 ;  /* 0x00000017ff007819 */ /* 0x000fe40000011602 */
[----:B------:R-:W-:Y:S02]  /*0e80*/  LOP3.LUT R17, R5, 0xff, RZ, 0xc0, !PT ;  /* 0x000000ff05117812 */ /* 0x000fe400078ec0ff */
[----:B------:R-:W-:Y:S02]  /*0e90*/  LOP3.LUT R5, R0, 0xff, RZ, 0xc0, !PT ;  /* 0x000000ff00057812 */ /* 0x000fe400078ec0ff */
[----:B------:R-:W-:Y:S02]  /*0ea0*/  IADD3 R11, PT, PT, R17, -0x1, RZ ;  /* 0xffffffff110b7810 */ /* 0x000fe40007ffe0ff */
[----:B------:R-:W-:-:S02]  /*0eb0*/  IADD3 R10, PT, PT, R5, -0x1, RZ ;  /* 0xffffffff050a7810 */ /* 0x000fc40007ffe0ff */
[----:B------:R-:W-:-:S04]  /*0ec0*/  ISETP.GT.U32.AND P0, PT, R11, 0xfd, PT ;  /* 0x000000fd0b00780c */ /* 0x000fc80003f04070 */
[----:B------:R-:W-:-:S13]  /*0ed0*/  ISETP.GT.U32.OR P0, PT, R10, 0xfd, P0 ;  /* 0x000000fd0a00780c */ /* 0x000fda0000704470 */
[----:B------:R-:W-:Y:S01]  /*0ee0*/  @!P0 MOV R9, RZ ;  /* 0x000000ff00098202 */ /* 0x000fe20000000f00 */
[----:B------:R-:W-:Y:S06]  /*0ef0*/  @!P0 BRA `(.L_x_29) ;  /* 0x0000000000608947 */ /* 0x000fec0003800000 */
[----:B------:R-:W-:Y:S01]  /*0f00*/  HFMA2 R0, -RZ, RZ, 2, 0 ;  /* 0x40000000ff007431 */ /* 0x000fe200000001ff */
[----:B------:R-:W-:-:S04]  /*0f10*/  FSETP.GTU.FTZ.AND P1, PT, |R3|, +INF , PT ;  /* 0x7f8000000300780b */ /* 0x000fc80003f3c200 */
        /* <DEDUP_REMOVED lines=18> */
[----:B------:R-:W-:Y:S01]  /*1040*/  @!P0 FFMA R7, R0, 1.84467440737095516160e+19, RZ ;  /* 0x5f80000000078823 */ /* 0x000fe200000000ff */
[----:B------:R-:W-:Y:S01]  /*1050*/  @!P0 MOV R9, 0xffffffc0 ;  /* 0xffffffc000098802 */ /* 0x000fe20000000f00 */
[----:B------:R-:W-:-:S03]  /*1060*/  @!P1 FFMA R3, R3, 1.84467440737095516160e+19, RZ ;  /* 0x5f80000003039823 */ /* 0x000fc600000000ff */
[----:B------:R-:W-:-:S07]  /*1070*/  @!P1 IADD3 R9, PT, PT, R9, 0x40, RZ ;  /* 0x0000004009099810 */ /* 0x000fce0007ffe0ff */
.L_x_29:
[----:B------:R-:W-:Y:S02]  /*1080*/  LEA R0, R17, 0xc0800000, 0x17 ;  /* 0xc080000011007811 */ /* 0x000fe400078eb8ff */
[----:B------:R-:W-:Y:S02]  /*1090*/  IADD3 R10, PT, PT, R5, -0x7f, RZ ;  /* 0xffffff81050a7810 */ /* 0x000fe40007ffe0ff */
[----:B------:R-:W-:-:S03]  /*10a0*/  IADD3 R3, PT, PT, -R0, R3, RZ ;  /* 0x0000000300037210 */ /* 0x000fc60007ffe1ff */
[C---:B------:R-:W-:Y:S01]  /*10b0*/  IMAD R0, R10.reuse, -0x800000, R7 ;  /* 0xff8000000a007824 */ /* 0x040fe200078e0207 */
        /* <DEDUP_REMOVED lines=25> */
[CCC-:B------:R-:W-:Y:S01]  /*1250*/  FFMA.RM R10, R14.reuse, R12.reuse, R7.reuse ;  /* 0x0000000c0e0a7223 */ /* 0x1c0fe20000004007 */
[C---:B------:R-:W-:Y:S02]  /*1260*/  ISETP.NE.AND P2, PT, R9.reuse, RZ, PT ;  /* 0x000000ff0900720c */ /* 0x040fe40003f45270 */
[----:B------:R-:W-:Y:S02]  /*1270*/  ISETP.NE.AND P1, PT, R9, RZ, PT ;  /* 0x000000ff0900720c */ /* 0x000fe40003f25270 */
[----:B------:R-:W-:Y:S01]  /*1280*/  LOP3.LUT R5, R3, 0x7fffff, RZ, 0xc0, !PT ;  /* 0x007fffff03057812 */ /* 0x000fe200078ec0ff */
[----:B------:R-:W-:Y:S01]  /*1290*/  FFMA.RP R3, R14, R12, R7 ;  /* 0x0000000c0e037223 */ /* 0x000fe20000008007 */
[----:B------:R-:W-:Y:S02]  /*12a0*/  IADD3 R12, PT, PT, R9, 0x20, RZ ;  /* 0x00000020090c7810 */ /* 0x000fe40007ffe0ff */
[----:B------:R-:W-:-:S02]  /*12b0*/  LOP3.LUT R5, R5, 0x800000, RZ, 0xfc, !PT ;  /* 0x0080000005057812 */ /* 0x000fc400078efcff */
[----:B------:R-:W-:Y:S02]  /*12c0*/  IADD3 R7, PT, PT, -R9, RZ, RZ ;  /* 0x000000ff09077210 */ /* 0x000fe40007ffe1ff */
[----:B------:R-:W-:Y:S02]  /*12d0*/  SHF.L.U32 R12, R5, R12, RZ ;  /* 0x0000000c050c7219 */ /* 0x000fe400000006ff */
[----:B------:R-:W-:Y:S02]  /*12e0*/  FSETP.NEU.FTZ.AND P0, PT, R3, R10, PT ;  /* 0x0000000a0300720b */ /* 0x000fe40003f1d000 */
[----:B------:R-:W-:Y:S02]  /*12f0*/  SEL R10, R7, RZ, P2 ;  /* 0x000000ff070a7207 */ /* 0x000fe40001000000 */
[----:B------:R-:W-:Y:S02]  /*1300*/  ISETP.NE.AND P1, PT, R12, RZ, P1 ;  /* 0x000000ff0c00720c */ /* 0x000fe40000f25270 */
[----:B------:R-:W-:-:S02]  /*1310*/  SHF.R.U32.HI R10, RZ, R10, R5 ;  /* 0x0000000aff0a7219 */ /* 0x000fc40000011605 */
[----:B------:R-:W-:Y:S02]  /*1320*/  PLOP3.LUT P0, PT, P0, P1, PT, 0xf8, 0x8f ;  /* 0x00000000008f781c */ /* 0x000fe40000703f70 */
[----:B------:R-:W-:Y:S02]  /*1330*/  SHF.R.U32.HI R12, RZ, 0x1, R10 ;  /* 0x00000001ff0c7819 */ /* 0x000fe4000001160a */
[----:B------:R-:W-:-:S04]  /*1340*/  SEL R3, RZ, 0x1, !P0 ;  /* 0x00000001ff037807 */ /* 0x000fc80004000000 */
[----:B------:R-:W-:-:S04]  /*1350*/  LOP3.LUT R3, R3, 0x1, R12, 0xf8, !PT ;  /* 0x0000000103037812 */ /* 0x000fc800078ef80c */
[----:B------:R-:W-:-:S04]  /*1360*/  LOP3.LUT R3, R3, R10, RZ, 0xc0, !PT ;  /* 0x0000000a03037212 */ /* 0x000fc800078ec0ff */
[----:B------:R-:W-:-:S04]  /*1370*/  IADD3 R3, PT, PT, R12, R3, RZ ;  /* 0x000000030c037210 */ /* 0x000fc80007ffe0ff */
[----:B------:R-:W-:Y:S01]  /*1380*/  LOP3.LUT R0, R3, R0, RZ, 0xfc, !PT ;  /* 0x0000000003007212 */ /* 0x000fe200078efcff */
[----:B------:R-:W-:Y:S06]  /*1390*/  BRA `(.L_x_36) ;  /* 0x0000000000347947 */ /* 0x000fec0003800000 */
.L_x_35:
[----:B------:R-:W-:-:S04]  /*13a0*/  LOP3.LUT R0, R0, 0x80000000, RZ, 0xc0, !PT ;  /* 0x8000000000007812 */ /* 0x000fc800078ec0ff */
[----:B------:R-:W-:Y:S01]  /*13b0*/  LOP3.LUT R0, R0, 0x7f800000, RZ, 0xfc, !PT ;  /* 0x7f80000000007812 */ /* 0x000fe200078efcff */
[----:B------:R-:W-:Y:S06]  /*13c0*/  BRA `(.L_x_36) ;  /* 0x0000000000287947 */ /* 0x000fec0003800000 */
.L_x_34:
[----:B------:R-:W-:Y:S01]  /*13d0*/  LEA R0, R10, R0, 0x17 ;  /* 0x000000000a007211 */ /* 0x000fe200078eb8ff */
[----:B------:R-:W-:Y:S06]  /*13e0*/  BRA `(.L_x_36) ;  /* 0x0000000000207947 */ /* 0x000fec0003800000 */
.L_x_33:
[----:B------:R-:W-:-:S04]  /*13f0*/  LOP3.LUT R0, R3, 0x80000000, R7, 0x48, !PT ;  /* 0x8000000003007812 */ /* 0x000fc800078e4807 */
[----:B------:R-:W-:Y:S01]  /*1400*/  LOP3.LUT R0, R0, 0x7f800000, RZ, 0xfc, !PT ;  /* 0x7f80000000007812 */ /* 0x000fe200078efcff */
[----:B------:R-:W-:Y:S06]  /*1410*/  BRA `(.L_x_36) ;  /* 0x0000000000147947 */ /* 0x000fec0003800000 */
.L_x_32:
[----:B------:R-:W-:Y:S01]  /*1420*/  LOP3.LUT R0, R3, 0x80000000, R7, 0x48, !PT ;  /* 0x8000000003007812 */ /* 0x000fe200078e4807 */
[----:B------:R-:W-:Y:S06]  /*1430*/  BRA `(.L_x_36) ;  /* 0x00000000000c7947 */ /* 0x000fec0003800000 */
.L_x_31:
[----:B------:R-:W0:Y:S01]  /*1440*/  MUFU.RSQ R0, -QNAN ;  /* 0xffc0000000007908 */ /* 0x000e220000001400 */
[----:B------:R-:W-:Y:S05]  /*1450*/  BRA `(.L_x_36) ;  /* 0x0000000000047947 */ /* 0x000fea0003800000 */
.L_x_30:
[----:B------:R-:W-:-:S07]  /*1460*/  FADD.FTZ R0, R0, R3 ;  /* 0x0000000300007221 */ /* 0x000fce0000010000 */
.L_x_36:
[----:B------:R-:W-:-:S04]  /*1470*/  HFMA2 R7, -RZ, RZ, 0, 0 ;  /* 0x00000000ff077431 */ /* 0x000fc800000001ff */
[----:B0-----:R-:W-:Y:S05]  /*1480*/  RET.REL.NODEC R6 `(adosc_batch_from_adl_f32) ;  /* 0xffffffe806dc7950 */ /* 0x001fea0003c3ffff */
.L_x_37:
        /* <DEDUP_REMOVED lines=15> */
.L_x_78:


//--------------------- .text.adosc_adl_f32       --------------------------
	.section	.text.adosc_adl_f32,"ax",@progbits
	.align	128
        .global         adosc_adl_f32
        .type           adosc_adl_f32,@function
        .size           adosc_adl_f32,(.L_x_79 - adosc_adl_f32)
        .other          adosc_adl_f32,@"STO_CUDA_ENTRY STV_DEFAULT"
adosc_adl_f32:
.text.adosc_adl_f32:
[----:B------:R-:W-:Y:S01]  /*0000*/  LDC R1, c[0x0][0x37c] ;  /* 0x0000df00ff017b82 */ /* 0x000fe20000000800 */
[----:B------:R-:W0:Y:S07]  /*0010*/  S2R R0, SR_TID.X ;  /* 0x0000000000007919 */ /* 0x000e2e0000002100 */
[----:B------:R-:W0:Y:S08]  /*0020*/  S2UR UR4, SR_CTAID.X ;  /* 0x00000000000479c3 */ /* 0x000e300000002500 */
[----:B------:R-:W1:Y:S01]  /*0030*/  LDC R2, c[0x0][0x3a0] ;  /* 0x0000e800ff027b82 */ /* 0x000e620000000800 */
[----:B0-----:R-:W-:-:S04]  /*0040*/  LOP3.LUT P0, RZ, R0, UR4, RZ, 0xfc, !PT ;  /* 0x0000000400ff7c12 */ /* 0x001fc8000f80fcff */
[----:B-1----:R-:W-:-:S13]  /*0050*/  ISETP.LT.OR P0, PT, R2, 0x1, P0 ;  /* 0x000000010200780c */ /* 0x002fda0000701670 */
[----:B------:R-:W-:Y:S05]  /*0060*/  @P0 EXIT ;  /* 0x000000000000094d */ /* 0x000fea0003800000 */
[----:B------:R-:W0:Y:S01]  /*0070*/  LDC.64 R4, c[0x0][0x380] ;  /* 0x0000e000ff047b82 */ /* 0x000e220000000a00 */
[----:B------:R-:W0:Y:S07]  /*0080*/  LDCU.64 UR16, c[0x0][0x358] ;  /* 0x00006b00ff1077ac */ /* 0x000e2e0008000a00 */
[----:B------:R-:W1:Y:S08]  /*0090*/  LDC.64 R6, c[0x0][0x388] ;  /* 0x0000e200ff067b82 */ /* 0x000e700000000a00 */
[----:B------:R-:W2:Y:S01]  /*00a0*/  LDC.64 R2, c[0x0][0x398] ;  /* 0x0000e600ff027b82 */ /* 0x000ea20000000a00 */
[----:B0-----:R-:W3:Y:S04]  /*00b0*/  LDG.E.CONSTANT R0, desc[UR16][R4.64] ;  /* 0x0000001004007981 */ /* 0x001ee8000c1e9900 */
[----:B-1----:R-:W3:Y:S04]  /*00c0*/  LDG.E.CONSTANT R7, desc[UR16][R6.64] ;  /* 0x0000001006077981 */ /* 0x002ee8000c1e9900 */
[----:B--2---:R0:W5:Y:S01]  /*00d0*/  LDG.E.CONSTANT R3, desc[UR16][R2.64] ;  /* 0x0000001002037981 */ /* 0x004162000c1e9900 */
[----:B------:R-:W-:-:S02]  /*00e0*/  HFMA2 R8, -RZ, RZ, 0, 0 ;  /* 0x00000000ff087431 */ /* 0x000fc400000001ff */
[----:B---3--:R-:W-:-:S05]  /*00f0*/  FADD R23, R0, -R7 ;  /* 0x8000000700177221 */ /* 0x008fca0000000000 */
[----:B------:R-:W-:-:S13]  /*0100*/  FSETP.NEU.AND P0, PT, R23, RZ, PT ;  /* 0x000000ff1700720b */ /* 0x000fda0003f0d000 */
[----:B0-----:R-:W-:Y:S05]  /*0110*/  @!P0 BRA `(.L_x_38) ;  /* 0x0000000000408947 */ /* 0x001fea0003800000 */
[----:B------:R-:W0:Y:S02]  /*0120*/  LDC.64 R4, c[0x0][0x390] ;  /* 0x0000e400ff047b82 */ /* 0x000e240000000a00 */
[----:B0-----:R-:W2:Y:S01]  /*0130*/  LDG.E.CONSTANT R4, desc[UR16][R4.64] ;  /* 0x0000001004047981 */ /* 0x001ea2000c1e9900 */
        /* <DEDUP_REMOVED lines=12> */
[----:B-----5:R-:W-:Y:S05]  /*0200*/  CALL.REL.NOINC `($__internal_2_$__cuda_sm3x_div_rn_noftz_f32_slowpath) ;  /* 0x0000001c00547944 */ /* 0x020fea0003c00000 */
[----:B------:R-:W-:-:S07]  /*0210*/  MOV R8, R0 ;  /* 0x0000000000087202 */ /* 0x000fce0000000f00 */
.L_x_38:
[----:B------:R-:W0:Y:S01]  /*0220*/  LDC R0, c[0x0][0x3a0] ;  /* 0x0000e800ff007b82 */ /* 0x000e220000000800 */
[----:B-----5:R-:W-:-:S07]  /*0230*/  FMUL R26, R3, R8 ;  /* 0x00000008031a7220 */ /* 0x020fce0000400000 */
[----:B------:R-:W1:Y:S01]  /*0240*/  LDC.64 R4, c[0x0][0x3a8] ;  /* 0x0000ea00ff047b82 */ /* 0x000e620000000a00 */
[----:B0-----:R-:W-:Y:S01]  /*0250*/  ISETP.GE.U32.AND P0, PT, R0, 0x2, PT ;  /* 0x000000020000780c */ /* 0x001fe20003f06070 */
[----:B-1----:R0:W-:-:S12]  /*0260*/  STG.E desc[UR16][R4.64], R26 ;  /* 0x0000001a04007986 */ /* 0x0021d8000c101910 */
[----:B------:R-:W-:Y:S05]  /*0270*/  @!P0 EXIT ;  /* 0x000000000000894d */ /* 0x000fea0003800000 */
[C---:B------:R-:W-:Y:S01]  /*0280*/  IADD3 R2, PT, PT, R0.reuse, -0x2, RZ ;  /* 0xfffffffe00027810 */ /* 0x040fe20007ffe0ff */
[----:B0-----:R-:W-:Y:S01]  /*0290*/  HFMA2 R5, -RZ, RZ, 0, 5.9604644775390625e-08 ;  /* 0x00000001ff057431 */ /* 0x001fe200000001ff */
[----:B------:R-:W-:Y:S02]  /*02a0*/  IADD3 R3, PT, PT, R0, -0x1, RZ ;  /* 0xffffffff00037810 */ /* 0x000fe40007ffe0ff */
[----:B------:R-:W-:Y:S02]  /*02b0*/  ISETP.GE.U32.AND P0, PT, R2, 0x7, PT ;  /* 0x000000070200780c */ /* 0x000fe40003f06070 */
[----:B------:R-:W-:-:S11]  /*02c0*/  LOP3.LUT R4, R3, 0x7, RZ, 0xc0, !PT ;  /* 0x0000000703047812 */ /* 0x000fd600078ec0ff */
[----:B------:R-:W-:Y:S05]  /*02d0*/  @!P0 BRA `(.L_x_39) ;  /* 0x0000000c00c08947 */ /* 0x000fea0003800000 */
[----:B------:R-:W0:Y:S01]  /*02e0*/  LDCU.128 UR8, c[0x0][0x380] ;  /* 0x00007000ff0877ac */ /* 0x000e220008000c00 */
[----:B------:R-:W-:Y:S02]  /*02f0*/  LOP3.LUT R6, R3, 0xfffffff8, RZ, 0xc0, !PT ;  /* 0xfffffff803067812 */ /* 0x000fe400078ec0ff */
[----:B------:R-:W-:Y:S01]  /*0300*/  MOV R5, RZ ;  /* 0x000000ff00057202 */ /* 0x000fe20000000f00 */
[----:B------:R-:W1:Y:S01]  /*0310*/  LDCU.128 UR4, c[0x0][0x390] ;  /* 0x00007200ff0477ac */ /* 0x000e620008000c00 */
[----:B------:R-:W-:Y:S01]  /*0320*/  IADD3 R6, PT, PT, -R6, RZ, RZ ;  /* 0x000000ff06067210 */ /* 0x000fe20007ffe1ff */
[----:B------:R-:W2:Y:S01]  /*0330*/  LDCU.64 UR14, c[0x0][0x3a8] ;  /* 0x00007500ff0e77ac */ /* 0x000ea20008000a00 */
[----:B0-----:R-:W-:Y:S02]  /*0340*/  UIADD3 UR12, UP0, UPT, UR8, 0x10, URZ ;  /* 0x00000010080c7890 */ /* 0x001fe4000ff1e0ff */
[----:B------:R-:W-:Y:S02]  /*0350*/  UIADD3 UR10, UP1, UPT, UR10, 0x10, URZ ;  /* 0x000000100a0a7890 */ /* 0x000fe4000ff3e0ff */
[----:B------:R-:W-:-:S02]  /*0360*/  UIADD3.X UR13, UPT, UPT, URZ, UR9, URZ, UP0, !UPT ;  /* 0x00000009ff0d7290 */ /* 0x000fc400087fe4ff */
[----:B------:R-:W-:Y:S01]  /*0370*/  UIADD3.X UR11, UPT, UPT, URZ, UR11, URZ, UP1, !UPT ;  /* 0x0000000bff0b7290 */ /* 0x000fe20008ffe4ff */
[----:B------:R-:W-:Y:S01]  /*0380*/  MOV R18, UR12 ;  /* 0x0000000c00127c02 */ /* 0x000fe20008000f00 */
[----:B-1----:R-:W-:Y:S01]  /*0390*/  UIADD3 UR8, UP0, UPT, UR4, 0x10, URZ ;  /* 0x0000001004087890 */ /* 0x002fe2000ff1e0ff */
[----:B------:R-:W-:Y:S01]  /*03a0*/  MOV R16, UR10 ;  /* 0x0000000a00107c02 */ /* 0x000fe20008000f00 */
[----:B------:R-:W-:Y:S01]  /*03b0*/  UIADD3 UR6, UP1, UPT, UR6, 0x10, URZ ;  /* 0x0000001006067890 */ /* 0x000fe2000ff3e0ff */
[----:B------:R-:W-:Y:S01]  /*03c0*/  MOV R19, UR13 ;  /* 0x0000000d00137c02 */ /* 0x000fe20008000f00 */
[----:B--2---:R-:W-:Y:S01]  /*03d0*/  UIADD3 UR4, UP2, UPT, UR14, 0x10, URZ ;  /* 0x000000100e047890 */ /* 0x004fe2000ff5e0ff */
[----:B------:R-:W-:Y:S01]  /*03e0*/  MOV R17, UR11 ;  /* 0x0000000b00117c02 */ /* 0x000fe20008000f00 */
[----:B------:R-:W-:Y:S01]  /*03f0*/  UIADD3.X UR9, UPT, UPT, URZ, UR5, URZ, UP0, !UPT ;  /* 0x00000005ff097290 */ /* 0x000fe200087fe4ff */
[----:B------:R-:W-:Y:S01]  /*0400*/  MOV R12, UR8 ;  /* 0x00000008000c7c02 */ /* 0x000fe20008000f00 */
[----:B------:R-:W-:Y:S01]  /*0410*/  UIADD3.X UR7, UPT, UPT, URZ, UR7, URZ, UP1, !UPT ;  /* 0x00000007ff077290 */ /* 0x000fe20008ffe4ff */
[----:B------:R-:W-:Y:S01]  /*0420*/  MOV R14, UR6 ;  /* 0x00000006000e7c02 */ /* 0x000fe20008000f00 */
[----:B------:R-:W-:Y:S01]  /*0430*/  UIADD3.X UR5, UPT, UPT, URZ, UR15, URZ, UP2, !UPT ;  /* 0x0000000fff057290 */ /* 0x000fe200097fe4ff */
[----:B------:R-:W-:-:S02]  /*0440*/  MOV R0, UR4 ;  /* 0x0000000400007c02 */ /* 0x000fc40008000f00 */
[----:B------:R-:W-:Y:S02]  /*0450*/  MOV R13, UR9 ;  /* 0x00000009000d7c02 */ /* 0x000fe40008000f00 */
[----:B------:R-:W-:Y:S02]  /*0460*/  MOV R15, UR7 ;  /* 0x00000007000f7c02 */ /* 0x000fe40008000f00 */
[----:B------:R-:W-:-:S07]  /*0470*/  MOV R11, UR5 ;  /* 0x00000005000b7c02 */ /* 0x000fce0008000f00 */
.L_x_54:
[----:B------:R-:W2:Y:S04]  /*0480*/  LDG.E.CONSTANT R9, desc[UR16][R18.64+-0xc] ;  /* 0xfffff41012097981 */ /* 0x000ea8000c1e9900 */
[----:B------:R-:W2:Y:S04]  /*0490*/  LDG.E.CONSTANT R20, desc[UR16][R16.64+-0xc] ;  /* 0xfffff41010147981 */ /* 0x000ea8000c1e9900 */
[----:B------:R0:W5:Y:S01]  /*04a0*/  LDG.E.CONSTANT R7, desc[UR16][R14.64+-0xc] ;  /* 0xfffff4100e077981 */ /* 0x000162000c1e9900 */
[----:B------:R-:W-:Y:S02]  /*04b0*/  MOV R2, RZ ;  /* 0x000000ff00027202 */ /* 0x000fe40000000f00 */
[----:B------:R-:W-:Y:S01]  /*04c0*/  MOV R10, R0 ;  /* 0x00000000000a7202 */ /* 0x000fe20000000f00 */
[----:B--2---:R-:W-:-:S05]  /*04d0*/  FADD R23, R9, -R20 ;  /* 0x8000001409177221 */ /* 0x004fca0000000000 */
[----:B------:R-:W-:-:S13]  /*04e0*/  FSETP.NEU.AND P0, PT, R23, RZ, PT ;  /* 0x000000ff1700720b */ /* 0x000fda0003f0d000 */
[----:B0-----:R-:W-:Y:S05]  /*04f0*/  @!P0 BRA `(.L_x_40) ;  /* 0x00000000003c8947 */ /* 0x001fea0003800000 */
        /* <DEDUP_REMOVED lines=15> */
.L_x_40:
[----:B------:R-:W2:Y:S04]  /*05f0*/  LDG.E.CONSTANT R9, desc[UR16][R18.64+-0x8] ;  /* 0xfffff81012097981 */ /* 0x000ea8000c1e9900 */
[----:B------:R-:W2:Y:S04]  /*0600*/  LDG.E.CONSTANT R20, desc[UR16][R16.64+-0x8] ;  /* 0xfffff81010147981 */ /* 0x000ea8000c1e9900 */
[----:B------:R0:W5:Y:S02]  /*0610*/  LDG.E.CONSTANT R25, desc[UR16][R14.64+-0x8] ;  /* 0xfffff8100e197981 */ /* 0x000164000c1e9900 */
[----:B-----5:R-:W-:Y:S01]  /*0620*/  FFMA R7, R7, R2, R26 ;  /* 0x0000000207077223 */ /* 0x020fe2000000001a */
[----:B------:R-:W-:-:S04]  /*0630*/  HFMA2 R0, -RZ, RZ, 0, 0 ;  /* 0x00000000ff007431 */ /* 0x000fc800000001ff */
[----:B------:R0:W-:Y:S01]  /*0640*/  STG.E desc[UR16][R10.64+-0xc], R7 ;  /* 0xfffff4070a007986 */ /* 0x0001e2000c101910 */
        /* <DEDUP_REMOVED lines=16> */
[----:B------:R-:W-:Y:S05]  /*0750*/  CALL.REL.NOINC `($__internal_2_$__cuda_sm3x_div_rn_noftz_f32_slowpath) ;  /* 0x0000001800007944 */ /* 0x000fea0003c00000 */
[----:B------:R-:W-:-:S07]  /*0760*/  MOV R2, R0 ;  /* 0x0000000000027202 */ /* 0x000fce0000000f00 */
.L_x_42:
[----:B------:R-:W-:-:S07]  /*0770*/  MOV R0, R2 ;  /* 0x0000000200007202 */ /* 0x000fce0000000f00 */
.L_x_41:
[----:B------:R-:W2:Y:S04]  /*0780*/  LDG.E.CONSTANT R9, desc[UR16][R18.64+-0x4] ;  /* 0xfffffc1012097981 */ /* 0x000ea8000c1e9900 */
[----:B------:R-:W2:Y:S04]  /*0790*/  LDG.E.CONSTANT R2, desc[UR16][R16.64+-0x4] ;  /* 0xfffffc1010027981 */ /* 0x000ea8000c1e9900 */
[----:B------:R0:W5:Y:S01]  /*07a0*/  LDG.E.CONSTANT R26, desc[UR16][R14.64+-0x4] ;  /* 0xfffffc100e1a7981 */ /* 0x000162000c1e9900 */
[----:B------:R-:W-:Y:S01]  /*07b0*/  FFMA R25, R25, R0, R7 ;  /* 0x0000000019197223 */ /* 0x000fe20000000007 */
[----:B------:R-:W-:-:S04]  /*07c0*/  MOV R0, RZ ;  /* 0x000000ff00007202 */ /* 0x000fc80000000f00 */
[----:B------:R0:W-:Y:S01]  /*07d0*/  STG.E desc[UR16][R10.64+-0x8], R25 ;  /* 0xfffff8190a007986 */ /* 0x0001e2000c101910 */
[----:B--2---:R-:W-:-:S05]  /*07e0*/  FADD R23, R9, -R2 ;  /* 0x8000000209177221 */ /* 0x004fca0000000000 */
[----:B------:R-:W-:-:S13]  /*07f0*/  FSETP.NEU.AND P0, PT, R23, RZ, PT ;  /* 0x000000ff1700720b */ /* 0x000fda0003f0d000 */
[----:B0-----:R-:W-:Y:S05]  /*0800*/  @!P0 BRA `(.L_x_43) ;  /* 0x0000000000408947 */ /* 0x001fea0003800000 */
        /* <DEDUP_REMOVED lines=15> */
.L_x_44:
[----:B------:R-:W-:-:S07]  /*0900*/  MOV R0, R2 ;  /* 0x0000000200007202 */ /* 0x000fce0000000f00 */
.L_x_43:
        /* <DEDUP_REMOVED lines=24> */
.L_x_46:
[----:B------:R-:W-:-:S07]  /*0a90*/  MOV R0, R2 ;  /* 0x0000000200007202 */ /* 0x000fce0000000f00 */
.L_x_45:
        /* <DEDUP_REMOVED lines=24> */
.L_x_48:
[----:B------:R-:W-:-:S07]  /*0c20*/  MOV R0, R2 ;  /* 0x0000000200007202 */ /* 0x000fce0000000f00 */
.L_x_47:
        /* <DEDUP_REMOVED lines=24> */
.L_x_50:
[----:B------:R-:W-:-:S07]  /*0db0*/  MOV R0, R2 ;  /* 0x0000000200007202 */ /* 0x000fce0000000f00 */
.L_x_49:
        /* <DEDUP_REMOVED lines=24> */
.L_x_52:
[----:B------:R-:W-:-:S07]  /*0f40*/  MOV R0, R2 ;  /* 0x0000000200007202 */ /* 0x000fce0000000f00 */
.L_x_51:
        /* <DEDUP_REMOVED lines=24> */
.L_x_53:
[----:B------:R-:W-:Y:S01]  /*10d0*/  IADD3 R6, PT, PT, R6, 0x8, RZ ;  /* 0x0000000806067810 */ /* 0x000fe20007ffe0ff */
[----:B------:R-:W-:Y:S01]  /*10e0*/  FFMA R26, R25, R26, R7 ;  /* 0x0000001a191a7223 */ /* 0x000fe20000000007 */
[----:B------:R-:W-:Y:S02]  /*10f0*/  IADD3 R18, P1, PT, R18, 0x20, RZ ;  /* 0x0000002012127810 */ /* 0x000fe40007f3e0ff */
[----:B------:R-:W-:Y:S02]  /*1100*/  ISETP.NE.AND P0, PT, R6, RZ, PT ;  /* 0x000000ff0600720c */ /* 0x000fe40003f05270 */
[----:B------:R-:W-:Y:S01]  /*1110*/  IADD3 R16, P2, PT, R16, 0x20, RZ ;  /* 0x0000002010107810 */ /* 0x000fe20007f5e0ff */
[----:B------:R0:W-:Y:S01]  /*1120*/  STG.E desc[UR16][R10.64+0x10], R26 ;  /* 0x0000101a0a007986 */ /* 0x0001e2000c101910 */
[----:B------:R-:W-:Y:S02]  /*1130*/  IADD3 R12, P3, PT, R12, 0x20, RZ ;  /* 0x000000200c0c7810 */ /* 0x000fe40007f7e0ff */
[----:B------:R-:W-:-:S02]  /*1140*/  IADD3 R14, P4, PT, R14, 0x20, RZ ;  /* 0x000000200e0e7810 */ /* 0x000fc40007f9e0ff */
[----:B------:R-:W-:Y:S02]  /*1150*/  IADD3 R0, P5, PT, R10, 0x20, RZ ;  /* 0x000000200a007810 */ /* 0x000fe40007fbe0ff */
[----:B------:R-:W-:Y:S02]  /*1160*/  IADD3.X R19, PT, PT, RZ, R19, RZ, P1, !PT ;  /* 0x00000013ff137210 */ /* 0x000fe40000ffe4ff */
[----:B------:R-:W-:Y:S02]  /*1170*/  IADD3.X R17, PT, PT, RZ, R17, RZ, P2, !PT ;  /* 0x00000011ff117210 */ /* 0x000fe400017fe4ff */
[----:B------:R-:W-:Y:S02]  /*1180*/  IADD3.X R13, PT, PT, RZ, R13, RZ, P3, !PT ;  /* 0x0000000dff0d7210 */ /* 0x000fe40001ffe4ff */
[----:B------:R-:W-:Y:S02]  /*1190*/  IADD3.X R15, PT, PT, RZ, R15, RZ, P4, !PT ;  /* 0x0000000fff0f7210 */ /* 0x000fe400027fe4ff */
[----:B0-----:R-:W-:-:S02]  /*11a0*/  IADD3.X R11, PT, PT, RZ, R11, RZ, P5, !PT ;  /* 0x0000000bff0b7210 */ /* 0x001fc40002ffe4ff */
[----:B------:R-:W-:Y:S01]  /*11b0*/  IADD3 R5, PT, PT, R5, 0x8, RZ ;  /* 0x0000000805057810 */ /* 0x000fe20007ffe0ff */
[----:B------:R-:W-:Y:S06]  /*11c0*/  @P0 BRA `(.L_x_54) ;  /* 0xfffffff000ac0947 */ /* 0x000fec000383ffff */
[----:B------:R-:W-:-:S07]  /*11d0*/  IADD3 R5, PT, PT, R5, 0x1, RZ ;  /* 0x0000000105057810 */ /* 0x000fce0007ffe0ff */
.L_x_39:
[----:B------:R-:W-:-:S13]  /*11e0*/  ISETP.NE.AND P0, PT, R4, RZ, PT ;  /* 0x000000ff0400720c */ /* 0x000fda0003f05270 */
[----:B------:R-:W-:Y:S05]  /*11f0*/  @!P0 EXIT ;  /* 0x000000000000894d */ /* 0x000fea0003800000 */
[----:B------:R-:W-:Y:S02]  /*1200*/  ISETP.GE.U32.AND P0, PT, R4, 0x4, PT ;  /* 0x000000040400780c */ /* 0x000fe40003f06070 */
[----:B------:R-:W-:-:S11]  /*1210*/  LOP3.LUT R6, R3, 0x3, RZ, 0xc0, !PT ;  /* 0x0000000303067812 */ /* 0x000fd600078ec0ff */
[----:B------:R-:W-:Y:S05]  /*1220*/  @!P0 BRA `(.L_x_55) ;  /* 0x0000000400b48947 */ /* 0x000fea0003800000 */
[----:B------:R-:W0:Y:S08]  /*1230*/  LDC.64 R16, c[0x0][0x380] ;  /* 0x0000e000ff107b82 */ /* 0x000e300000000a00 */
[----:B------:R-:W1:Y:S08]  /*1240*/  LDC.64 R14, c[0x0][0x388] ;  /* 0x0000e200ff0e7b82 */ /* 0x000e700000000a00 */
[----:B------:R-:W2:Y:S01]  /*1250*/  LDC.64 R10, c[0x0][0x398] ;  /* 0x0000e600ff0a7b82 */ /* 0x000ea20000000a00 */
[----:B0-----:R-:W-:-:S07]  /*1260*/  IMAD.WIDE.U32 R16, R5, 0x4, R16 ;  /* 0x0000000405107825 */ /* 0x001fce00078e0010 */
[----:B------:R-:W0:Y:S01]  /*1270*/  LDC.64 R12, c[0x0][0x390] ;  /* 0x0000e400ff0c7b82 */ /* 0x000e220000000a00 */
[----:B------:R-:W3:Y:S01]  /*1280*/  LDG.E.CONSTANT R9, desc[UR16][R16.64] ;  /* 0x0000001010097981 */ /* 0x000ee2000c1e9900 */
[----:B-1----:R-:W-:-:S05]  /*1290*/  IMAD.WIDE.U32 R14, R5, 0x4, R14 ;  /* 0x00000004050e7825 */ /* 0x002fca00078e000e */
[----:B------:R-:W3:Y:S01]  /*12a0*/  LDG.E.CONSTANT R2, desc[UR16][R14.64] ;  /* 0x000000100e027981 */ /* 0x000ee2000c1e9900 */
[----:B--2---:R-:W-:-:S05]  /*12b0*/  IMAD.WIDE.U32 R10, R5, 0x4, R10 ;  /* 0x00000004050a7825 */ /* 0x004fca00078e000a */
[----:B------:R1:W5:Y:S01]  /*12c0*/  LDG.E.CONSTANT R7, desc[UR16][R10.64] ;  /* 0x000000100a077981 */ /* 0x000362000c1e9900 */
[----:B------:R-:W-:Y:S02]  /*12d0*/  HFMA2 R0, -RZ, RZ, 0, 0 ;  /* 0x00000000ff007431 */ /* 0x000fe400000001ff */
[----:B0-----:R-:W-:-:S04]  /*12e0*/  IMAD.WIDE.U32 R12, R5, 0x4, R12 ;  /* 0x00000004050c7825 */ /* 0x001fc800078e000c */
[----:B---3--:R-:W-:-:S05]  /*12f0*/  FADD R23, R9, -R2 ;  /* 0x8000000209177221 */ /* 0x008fca0000000000 */
[----:B------:R-:W-:-:S13]  /*1300*/  FSETP.NEU.AND P0, PT, R23, RZ, PT ;  /* 0x000000ff1700720b */ /* 0x000fda0003f0d000 */
[----:B-1----:R-:W-:Y:S05]  /*1310*/  @!P0 BRA `(.L_x_56) ;  /* 0x0000000000408947 */ /* 0x002fea0003800000 */
        /* <DEDUP_REMOVED lines=15> */
.L_x_57:
[----:B------:R-:W-:-:S07]  /*1410*/  MOV R0, R2 ;  /* 0x0000000200007202 */ /* 0x000fce0000000f00 */
.L_x_56:
[----:B------:R-:W2:Y:S01]  /*1420*/  LDG.E.CONSTANT R21, desc[UR16][R16.64+0x4] ;  /* 0x0000041010157981 */ /* 0x000ea2000c1e9900 */
[----:B------:R-:W0:Y:S03]  /*1430*/  LDC.64 R18, c[0x0][0x3a8] ;  /* 0x0000ea00ff127b82 */ /* 0x000e260000000a00 */
[----:B------:R-:W2:Y:S04]  /*1440*/  LDG.E.CONSTANT R2, desc[UR16][R14.64+0x4] ;  /* 0x000004100e027981 */ /* 0x000ea8000c1e9900 */
[----:B------:R1:W5:Y:S02]  /*1450*/  LDG.E.CONSTANT R4, desc[UR16][R10.64+0x4] ;  /* 0x000004100a047981 */ /* 0x000364000c1e9900 */
[----:B-----5:R-:W-:Y:S01]  /*1460*/  FFMA R26, R7, R0, R26 ;  /* 0x00000000071a7223 */ /* 0x020fe2000000001a */
[----:B------:R-:W-:Y:S01]  /*1470*/  MOV R9, RZ ;  /* 0x000000ff00097202 */ /* 0x000fe20000000f00 */
[----:B0-----:R-:W-:-:S05]  /*1480*/  IMAD.WIDE.U32 R18, R5, 0x4, R18 ;  /* 0x0000000405127825 */ /* 0x001fca00078e0012 */
[----:B------:R1:W-:Y:S01]  /*1490*/  STG.E desc[UR16][R18.64], R26 ;  /* 0x0000001a12007986 */ /* 0x0003e2000c101910 */
[----:B--2---:R-:W-:-:S05]  /*14a0*/  FADD R23, R21, -R2 ;  /* 0x8000000215177221 */ /* 0x004fca0000000000 */
        /* <DEDUP_REMOVED lines=17> */
.L_x_58:
[----:B------:R-:W2:Y:S04]  /*15c0*/  LDG.E.CONSTANT R21, desc[UR16][R16.64+0x8] ;  /* 0x0000081010157981 */ /* 0x000ea8000c1e9900 */
[----:B------:R-:W2:Y:S04]  /*15d0*/  LDG.E.CONSTANT R2, desc[UR16][R14.64+0x8] ;  /* 0x000008100e027981 */ /* 0x000ea8000c1e9900 */
[----:B------:R0:W5:Y:S01]  /*15e0*/  LDG.E.CONSTANT R7, desc[UR16][R10.64+0x8] ;  /* 0x000008100a077981 */ /* 0x000162000c1e9900 */
[----:B------:R-:W-:Y:S01]  /*15f0*/  FFMA R4, R4, R9, R26 ;  /* 0x0000000904047223 */ /* 0x000fe2000000001a */
        /* <DEDUP_REMOVED lines=20> */
.L_x_60:
[----:B------:R-:W-:-:S07]  /*1740*/  MOV R0, R2 ;  /* 0x0000000200007202 */ /* 0x000fce0000000f00 */
.L_x_59:
[----:B------:R-:W2:Y:S04]  /*1750*/  LDG.E.CONSTANT R9, desc[UR16][R16.64+0xc] ;  /* 0x00000c1010097981 */ /* 0x000ea8000c1e9900 */
[----:B------:R-:W2:Y:S04]  /*1760*/  LDG.E.CONSTANT R14, desc[UR16][R14.64+0xc] ;  /* 0x00000c100e0e7981 */ /* 0x000ea8000c1e9900 */
[----:B------:R0:W5:Y:S02]  /*1770*/  LDG.E.CONSTANT R10, desc[UR16][R10.64+0xc] ;  /* 0x00000c100a0a7981 */ /* 0x000164000c1e9900 */
[----:B-----5:R-:W-:Y:S01]  /*1780*/  FFMA R7, R7, R0, R4 ;  /* 0x0000000007077223 */ /* 0x020fe20000000004 */
        /* <DEDUP_REMOVED lines=20> */
.L_x_61:
[----:B------:R-:W-:Y:S01]  /*18d0*/  FFMA R26, R10, R26, R7 ;  /* 0x0000001a0a1a7223 */ /* 0x000fe20000000007 */
[----:B------:R-:W-:-:S04]  /*18e0*/  IADD3 R5, PT, PT, R5, 0x4, RZ ;  /* 0x0000000405057810 */ /* 0x000fc80007ffe0ff */
[----:B------:R0:W-:Y:S03]  /*18f0*/  STG.E desc[UR16][R18.64+0xc], R26 ;  /* 0x00000c1a12007986 */ /* 0x0001e6000c101910 */
.L_x_55:
[----:B------:R-:W-:-:S13]  /*1900*/  ISETP.NE.AND P0, PT, R6, RZ, PT ;  /* 0x000000ff0600720c */ /* 0x000fda0003f05270 */
[----:B------:R-:W-:Y:S05]  /*1910*/  @!P0 EXIT ;  /* 0x000000000000894d */ /* 0x000fea0003800000 */
[----:B------:R-:W-:-:S13]  /*1920*/  ISETP.NE.AND P0, PT, R6, 0x1, PT ;  /* 0x000000010600780c */ /* 0x000fda0003f05270 */
[----:B------:R-:W-:Y:S05]  /*1930*/  @!P0 BRA `(.L_x_62) ;  /* 0x0000000000ec8947 */ /* 0x000fea0003800000 */
[----:B------:R-:W1:Y:S08]  /*1940*/  LDC.64 R14, c[0x0][0x380] ;  /* 0x0000e000ff0e7b82 */ /* 0x000e700000000a00 */
[----:B------:R-:W2:Y:S08]  /*1950*/  LDC.64 R12, c[0x0][0x388] ;  /* 0x0000e200ff0c7b82 */ /* 0x000eb00000000a00 */
[----:B------:R-:W3:Y:S01]  /*1960*/  LDC.64 R6, c[0x0][0x398] ;  /* 0x0000e600ff067b82 */ /* 0x000ee20000000a00 */
[----:B-1----:R-:W-:-:S07]  /*1970*/  IMAD.WIDE.U32 R14, R5, 0x4, R14 ;  /* 0x00000004050e7825 */ /* 0x002fce00078e000e */
[----:B------:R-:W1:Y:S01]  /*1980*/  LDC.64 R10, c[0x0][0x390] ;  /* 0x0000e400ff0a7b82 */ /* 0x000e620000000a00 */
[----:B------:R-:W4:Y:S01]  /*1990*/  LDG.E.CONSTANT R9, desc[UR16][R14.64] ;  /* 0x000000100e097981 */ /* 0x000f22000c1e9900 */
[----:B--2---:R-:W-:-:S05]  /*19a0*/  IMAD.WIDE.U32 R12, R5, 0x4, R12 ;  /* 0x00000004050c7825 */ /* 0x004fca00078e000c */
[----:B------:R-:W4:Y:S01]  /*19b0*/  LDG.E.CONSTANT R2, desc[UR16][R12.64] ;  /* 0x000000100c027981 */ /* 0x000f22000c1e9900 */
[----:B---3--:R-:W-:-:S05]  /*19c0*/  IMAD.WIDE.U32 R6, R5, 0x4, R6 ;  /* 0x0000000405067825 */ /* 0x008fca00078e0006 */
[----:B------:R2:W5:Y:S01]  /*19d0*/  LDG.E.CONSTANT R4, desc[UR16][R6.64] ;  /* 0x0000001006047981 */ /* 0x000562000c1e9900 */
[----:B------:R-:W-:Y:S02]  /*19e0*/  HFMA2 R17, -RZ, RZ, 0, 0 ;  /* 0x00000000ff117431 */ /* 0x000fe400000001ff */
[----:B-1----:R-:W-:-:S04]  /*19f0*/  IMAD.WIDE.U32 R10, R5, 0x4, R10 ;  /* 0x00000004050a7825 */ /* 0x002fc800078e000a */
[----:B----4-:R-:W-:-:S05]  /*1a00*/  FADD R23, R9, -R2 ;  /* 0x8000000209177221 */ /* 0x010fca0000000000 */
[----:B------:R-:W-:-:S13]  /*1a10*/  FSETP.NEU.AND P0, PT, R23, RZ, PT ;  /* 0x000000ff1700720b */ /* 0x000fda0003f0d000 */
[----:B--2---:R-:W-:Y:S05]  /*1a20*/  @!P0 BRA `(.L_x_63) ;  /* 0x00000000003c8947 */ /* 0x004fea0003800000 */
[----:B------:R-:W2:Y:S01]  /*1a30*/  LDG.E.CONSTANT R0, desc[UR16][R10.64] ;  /* 0x000000100a007981 */ /* 0x000ea2000c1e9900 */
[----:B------:R-:W1:Y:S02]  /*1a40*/  MUFU.RCP R8, R23 ;  /* 0x0000001700087308 */ /* 0x000e640000001000 */
[----:B-1----:R-:W-:-:S04]  /*1a50*/  FFMA R17, -R23, R8, 1 ;  /* 0x3f80000017117423 */ /* 0x002fc80000000108 */
[----:B------:R-:W-:Y:S01]  /*1a60*/  FFMA R17, R8, R17, R8 ;  /* 0x0000001108117223 */ /* 0x000fe20000000008 */
[--C-:B--2---:R-:W-:Y:S01]  /*1a70*/  FADD R2, -R2, R0.reuse ;  /* 0x0000000002027221 */ /* 0x104fe20000000100 */
[----:B------:R-:W-:-:S04]  /*1a80*/  FADD R9, R9, -R0 ;  /* 0x8000000009097221 */ /* 0x000fc80000000000 */
[----:B------:R-:W-:-:S04]  /*1a90*/  FADD R0, R2, -R9 ;  /* 0x8000000902007221 */ /* 0x000fc80000000000 */
[----:B------:R-:W1:Y:S01]  /*1aa0*/  FCHK P0, R0, R23 ;  /* 0x0000001700007302 */ /* 0x000e620000000000 */
[----:B------:R-:W-:-:S04]  /*1ab0*/  FFMA R2, R0, R17, RZ ;  /* 0x0000001100027223 */ /* 0x000fc800000000ff */
[----:B------:R-:W-:-:S04]  /*1ac0*/  FFMA R8, -R23, R2, R0 ;  /* 0x0000000217087223 */ /* 0x000fc80000000100 */
[----:B------:R-:W-:Y:S01]  /*1ad0*/  FFMA R17, R17, R8, R2 ;  /* 0x0000000811117223 */ /* 0x000fe20000000002 */
[----:B-1----:R-:W-:Y:S06]  /*1ae0*/  @!P0 BRA `(.L_x_63) ;  /* 0x00000000000c8947 */ /* 0x002fec0003800000 */
[----:B------:R-:W-:-:S07]  /*1af0*/  MOV R2, 0x1b10 ;  /* 0x00001b1000027802 */ /* 0x000fce0000000f00 */
[----:B0----5:R-:W-:Y:S05]  /*1b00*/  CALL.REL.NOINC `($__internal_2_$__cuda_sm3x_div_rn_noftz_f32_slowpath) ;  /* 0x0000000400147944 */ /* 0x021fea0003c00000 */
[----:B------:R-:W-:-:S07]  /*1b10*/  MOV R17, R0 ;  /* 0x0000000000117202 */ /* 0x000fce0000000f00 */
.L_x_63:
[----:B------:R-:W2:Y:S01]  /*1b20*/  LDG.E.CONSTANT R15, desc[UR16][R14.64+0x4] ;  /* 0x000004100e0f7981 */ /* 0x000ea2000c1e9900 */
[----:B------:R-:W1:Y:S03]  /*1b30*/  LDC.64 R8, c[0x0][0x3a8] ;  /* 0x0000ea00ff087b82 */ /* 0x000e660000000a00 */
[----:B------:R1:W2:Y:S04]  /*1b40*/  LDG.E.CONSTANT R0, desc[UR16][R12.64+0x4] ;  /* 0x000004100c007981 */ /* 0x0002a8000c1e9900 */
[----:B------:R3:W5:Y:S02]  /*1b50*/  LDG.E.CONSTANT R6, desc[UR16][R6.64+0x4] ;  /* 0x0000041006067981 */ /* 0x000764000c1e9900 */
[----:B-----5:R-:W-:Y:S01]  /*1b60*/  FFMA R4, R4, R17, R26 ;  /* 0x0000001104047223 */ /* 0x020fe2000000001a */
[----:B-1----:R-:W-:Y:S01]  /*1b70*/  IMAD.WIDE.U32 R12, R5, 0x4, R8 ;  /* 0x00000004050c7825 */ /* 0x002fe200078e0008 */
[----:B------:R-:W-:-:S04]  /*1b80*/  MOV R9, RZ ;  /* 0x000000ff00097202 */ /* 0x000fc80000000f00 */
[----:B------:R3:W-:Y:S01]  /*1b90*/  STG.E desc[UR16][R12.64], R4 ;  /* 0x000000040c007986 */ /* 0x0007e2000c101910 */
[----:B--2---:R-:W-:-:S05]  /*1ba0*/  FADD R23, R15, -R0 ;  /* 0x800000000f177221 */ /* 0x004fca0000000000 */
[----:B------:R-:W-:-:S13]  /*1bb0*/  FSETP.NEU.AND P0, PT, R23, RZ, PT ;  /* 0x000000ff1700720b */ /* 0x000fda0003f0d000 */
[----:B---3--:R-:W-:Y:S05]  /*1bc0*/  @!P0 BRA `(.L_x_64) ;  /* 0x00000000003c8947 */ /* 0x008fea0003800000 */
        /* <DEDUP_REMOVED lines=13> */
[----:B0-----:R-:W-:Y:S05]  /*1ca0*/  CALL.REL.NOINC `($__internal_2_$__cuda_sm3x_div_rn_noftz_f32_slowpath) ;  /* 0x0000000000ac7944 */ /* 0x001fea0003c00000 */
[----:B------:R-:W-:-:S07]  /*1cb0*/  MOV R9, R0 ;  /* 0x0000000000097202 */ /* 0x000fce0000000f00 */
.L_x_64:
[----:B0-----:R-:W-:Y:S01]  /*1cc0*/  FFMA R26, R6, R9, R4 ;  /* 0x00000009061a7223 */ /* 0x001fe20000000004 */
[----:B------:R-:W-:-:S04]  /*1cd0*/  IADD3 R5, PT, PT, R5, 0x2, RZ ;  /* 0x0000000205057810 */ /* 0x000fc80007ffe0ff */
[----:B------:R1:W-:Y:S03]  /*1ce0*/  STG.E desc[UR16][R12.64+0x4], R26 ;  /* 0x0000041a0c007986 */ /* 0x0003e6000c101910 */
.L_x_62:
[----:B------:R-:W-:-:S04]  /*1cf0*/  LOP3.LUT R3, R3, 0x1, RZ, 0xc0, !PT ;  /* 0x0000000103037812 */ /* 0x000fc800078ec0ff */
[----:B------:R-:W-:-:S13]  /*1d00*/  ISETP.NE.U32.AND P0, PT, R3, 0x1, PT ;  /* 0x000000010300780c */ /* 0x000fda0003f05070 */
[----:B------:R-:W-:Y:S05]  /*1d10*/  @P0 EXIT ;  /* 0x000000000000094d */ /* 0x000fea0003800000 */
[----:B------:R-:W2:Y:S08]  /*1d20*/  LDC.64 R8, c[0x0][0x388] ;  /* 0x0000e200ff087b82 */ /* 0x000eb00000000a00 */
[----:B------:R-:W3:Y:S08]  /*1d30*/  LDC.64 R6, c[0x0][0x380] ;  /* 0x0000e000ff067b82 */ /* 0x000ef00000000a00 */
[----:B------:R-:W4:Y:S01]  /*1d40*/  LDC.64 R2, c[0x0][0x398] ;  /* 0x0000e600ff027b82 */ /* 0x000f220000000a00 */
[----:B--2---:R-:W-:-:S07]  /*1d50*/  IMAD.WIDE.U32 R8, R5, 0x4, R8 ;  /* 0x0000000405087825 */ /* 0x004fce00078e0008 */
[----:B------:R-:W2:Y:S01]  /*1d60*/  LDC.64 R10, c[0x0][0x390] ;  /* 0x0000e400ff0a7b82 */ /* 0x000ea20000000a00 */
[----:B------:R-:W2:Y:S01]  /*1d70*/  LDG.E.CONSTANT R8, desc[UR16][R8.64] ;  /* 0x0000001008087981 */ /* 0x000ea2000c1e9900 */
[----:B---3--:R-:W-:-:S05]  /*1d80*/  IMAD.WIDE.U32 R6, R5, 0x4, R6 ;  /* 0x0000000405067825 */ /* 0x008fca00078e0006 */
[----:B-1----:R-:W2:Y:S01]  /*1d90*/  LDG.E.CONSTANT R13, desc[UR16][R6.64] ;  /* 0x00000010060d7981 */ /* 0x002ea2000c1e9900 */
[----:B----4-:R-:W-:-:S06]  /*1da0*/  IMAD.WIDE.U32 R2, R5, 0x4, R2 ;  /* 0x0000000405027825 */ /* 0x010fcc00078e0002 */
[----:B------:R1:W5:Y:S01]  /*1db0*/  LDG.E.CONSTANT R3, desc[UR16][R2.64] ;  /* 0x0000001002037981 */ /* 0x000362000c1e9900 */
[----:B------:R-:W-:Y:S02]  /*1dc0*/  HFMA2 R0, -RZ, RZ, 0, 0 ;  /* 0x00000000ff007431 */ /* 0x000fe400000001ff */
[----:B--2---:R-:W-:-:S05]  /*1dd0*/  FADD R23, R13, -R8 ;  /* 0x800000080d177221 */ /* 0x004fca0000000000 */
[----:B------:R-:W-:-:S13]  /*1de0*/  FSETP.NEU.AND P0, PT, R23, RZ, PT ;  /* 0x000000ff1700720b */ /* 0x000fda0003f0d000 */
[----:B-1----:R-:W-:Y:S05]  /*1df0*/  @!P0 BRA `(.L_x_65) ;  /* 0x0000000000448947 */ /* 0x002fea0003800000 */
[----:B------:R-:W-:-:S06]  /*1e00*/  IMAD.WIDE.U32 R6, R5, 0x4, R10 ;  /* 0x0000000405067825 */ /* 0x000fcc00078e000a */
        /* <DEDUP_REMOVED lines=15> */
.L_x_66:
[----:B------:R-:W-:-:S07]  /*1f00*/  MOV R0, R2 ;  /* 0x0000000200007202 */ /* 0x000fce0000000f00 */
.L_x_65:
[----:B------:R-:W1:Y:S01]  /*1f10*/  LDC.64 R6, c[0x0][0x3a8] ;  /* 0x0000ea00ff067b82 */ /* 0x000e620000000a00 */
[----:B-----5:R-:W-:Y:S01]  /*1f20*/  FFMA R9, R3, R0, R26 ;  /* 0x0000000003097223 */ /* 0x020fe2000000001a */
[----:B-1----:R-:W-:-:S05]  /*1f30*/  IMAD.WIDE.U32 R2, R5, 0x4, R6 ;  /* 0x0000000405027825 */ /* 0x002fca00078e0006 */
[----:B------:R-:W-:Y:S01]  /*1f40*/  STG.E desc[UR16][R2.64], R9 ;  /* 0x0000000902007986 */ /* 0x000fe2000c101910 */
[----:B------:R-:W-:Y:S05]  /*1f50*/  EXIT ;  /* 0x000000000000794d */ /* 0x000fea0003800000 */
        .weak           $__internal_2_$__cuda_sm3x_div_rn_noftz_f32_slowpath
        .type           $__internal_2_$__cuda_sm3x_div_rn_noftz_f32_slowpath,@function
        .size           $__internal_2_$__cuda_sm3x_div_rn_noftz_f32_slowpath,(.L_x_79 - $__internal_2_$__cuda_sm3x_div_rn_noftz_f32_slowpath)
$__internal_2_$__cuda_sm3x_div_rn_noftz_f32_slowpath:
[----:B------:R-:W-:Y:S02]  /*1f60*/  SHF.R.U32.HI R20, RZ, 0x17, R23 ;  /* 0x00000017ff147819 */ /* 0x000fe40000011617 */
        /* <DEDUP_REMOVED lines=32> */
.L_x_67:
[----:B------:R-:W-:Y:S02]  /*2170*/  LEA R8, R20, 0xc0800000, 0x17 ;  /* 0xc080000014087811 */ /* 0x000fe400078eb8ff */
[----:B------:R-:W-:Y:S02]  /*2180*/  IADD3 R9, PT, PT, R9, -0x7f, RZ ;  /* 0xffffff8109097810 */ /* 0x000fe40007ffe0ff */
[----:B------:R-:W-:Y:S02]  /*2190*/  IADD3 R8, PT, PT, -R8, R23, RZ ;  /* 0x0000001708087210 */ /* 0x000fe40007ffe1ff */
[C---:B------:R-:W-:Y:S01]  /*21a0*/  IADD3 R20, PT, PT, R9.reuse, 0x7f, -R20 ;  /* 0x0000007f09147810 */ /* 0x040fe20007ffe814 */
[----:B------:R-:W-:Y:S01]  /*21b0*/  IMAD R0, R9, -0x800000, R0 ;  /* 0xff80000009007824 */ /* 0x000fe200078e0200 */
[----:B------:R0:W1:Y:S02]  /*21c0*/  MUFU.RCP R22, R8 ;  /* 0x0000000800167308 */ /* 0x0000640000001000 */
[----:B------:R-:W-:Y:S01]  /*21d0*/  IADD3 R21, PT, PT, R20, R21, RZ ;  /* 0x0000001514157210 */ /* 0x000fe20007ffe0ff */
[----:B0-----:R-:W-:-:S04]  /*21e0*/  FADD.FTZ R8, -R8, -RZ ;  /* 0x800000ff08087221 */ /* 0x001fc80000010100 */
[----:B-1----:R-:W-:-:S04]  /*21f0*/  FFMA R23, R22, R8, 1 ;  /* 0x3f80000016177423 */ /* 0x002fc80000000008 */
        /* <DEDUP_REMOVED lines=22> */
[C---:B------:R-:W-:Y:S02]  /*2360*/  IADD3 R0, PT, PT, R9.reuse, 0x20, RZ ;  /* 0x0000002009007810 */ /* 0x040fe40007ffe0ff */
[----:B------:R-:W-:Y:S02]  /*2370*/  LOP3.LUT R20, R20, 0x7fffff, RZ, 0xc0, !PT ;  /* 0x007fffff14147812 */ /* 0x000fe400078ec0ff */
[C---:B------:R-:W-:Y:S02]  /*2380*/  ISETP.NE.AND P2, PT, R9.reuse, RZ, PT ;  /* 0x000000ff0900720c */ /* 0x040fe40003f45270 */
[----:B------:R-:W-:Y:S02]  /*2390*/  LOP3.LUT R20, R20, 0x800000, RZ, 0xfc, !PT ;  /* 0x0080000014147812 */ /* 0x000fe400078efcff */
[----:B------:R-:W-:-:S02]  /*23a0*/  ISETP.NE.AND P1, PT, R9, RZ, PT ;  /* 0x000000ff0900720c */ /* 0x000fc40003f25270 */
        /* <DEDUP_REMOVED lines=14> */
.L_x_73:
[----:B------:R-:W-:-:S04]  /*2490*/  LOP3.LUT R8, R8, 0x80000000, RZ, 0xc0, !PT ;  /* 0x8000000008087812 */ /* 0x000fc800078ec0ff */
[----:B------:R-:W-:Y:S01]  /*24a0*/  LOP3.LUT R8, R8, 0x7f800000, RZ, 0xfc, !PT ;  /* 0x7f80000008087812 */ /* 0x000fe200078efcff */
[----:B------:R-:W-:Y:S06]  /*24b0*/  BRA `(.L_x_74) ;  /* 0x0000000000047947 */ /* 0x000fec0003800000 */
.L_x_72:
[----:B------:R-:W-:-:S07]  /*24c0*/  LEA R8, R21, R8, 0x17 ;  /* 0x0000000815087211 */ /* 0x000fce00078eb8ff */
.L_x_74:
[----:B------:R-:W-:Y:S01]  /*24d0*/  MOV R0, R8 ;  /* 0x0000000800007202 */ /* 0x000fe20000000f00 */
[----:B------:R-:W-:Y:S06]  /*24e0*/  BRA `(.L_x_75) ;  /* 0x0000000000207947 */ /* 0x000fec0003800000 */
.L_x_71:
[----:B------:R-:W-:-:S04]  /*24f0*/  LOP3.LUT R0, R23, 0x80000000, R0, 0x48, !PT ;  /* 0x8000000017007812 */ /* 0x000fc800078e4800 */
[----:B------:R-:W-:Y:S01]  /*2500*/  LOP3.LUT R0, R0, 0x7f800000, RZ, 0xfc, !PT ;  /* 0x7f80000000007812 */ /* 0x000fe200078efcff */
[----:B------:R-:W-:Y:S06]  /*2510*/  BRA `(.L_x_75) ;  /* 0x0000000000147947 */ /* 0x000fec0003800000 */
.L_x_70:
[----:B------:R-:W-:Y:S01]  /*2520*/  LOP3.LUT R0, R23, 0x80000000, R0, 0x48, !PT ;  /* 0x8000000017007812 */ /* 0x000fe200078e4800 */
[----:B------:R-:W-:Y:S06]  /*2530*/  BRA `(.L_x_75) ;  /* 0x00000000000c7947 */ /* 0x000fec0003800000 */
.L_x_69:
[----:B------:R-:W0:Y:S01]  /*2540*/  MUFU.RSQ R0, -QNAN ;  /* 0xffc0000000007908 */ /* 0x000e220000001400 */
[----:B------:R-:W-:Y:S05]  /*2550*/  BRA `(.L_x_75) ;  /* 0x0000000000047947 */ /* 0x000fea0003800000 */
.L_x_68:
[----:B------:R-:W-:-:S07]  /*2560*/  FADD.FTZ R0, R0, R23 ;  /* 0x0000001700007221 */ /* 0x000fce0000010000 */
.L_x_75:
[----:B------:R-:W-:Y:S01]  /*2570*/  HFMA2 R9, -RZ, RZ, 0, 0 ;  /* 0x00000000ff097431 */ /* 0x000fe200000001ff */
[----:B------:R-:W-:-:S04]  /*2580*/  MOV R8, R2 ;  /* 0x0000000200087202 */ /* 0x000fc80000000f00 */
[----:B0-----:R-:W-:Y:S05]  /*2590*/  RET.REL.NODEC R8 `(adosc_adl_f32) ;  /* 0xffffffd808987950 */ /* 0x001fea0003c3ffff */
.L_x_76:
        /* <DEDUP_REMOVED lines=14> */
.L_x_79:


//--------------------- .nv.shared.reserved.0     --------------------------
	.section	.nv.shared.reserved.0,"aw",@nobits
	.weak		__nv_reservedSMEM_offset_0_alias
	.size		__nv_reservedSMEM_offset_0_alias, 0, 64
	.other		__nv_reservedSMEM_offset_0_alias,@"STO_CUDA_RESERVED_SHARED STV_DEFAULT"
__nv_reservedSMEM_offset_0_alias:
	.zero		0
	.zero		64


//--------------------- .nv.constant0.adosc_many_series_one_param_f32 --------------------------
	.section	.nv.constant0.adosc_many_series_one_param_f32,"a",@progbits
	.sectionflags	@""
	.align	4
.nv.constant0.adosc_many_series_one_param_f32:
	.zero		952


//--------------------- .nv.constant0.adosc_batch_from_adl_f32 --------------------------
	.section	.nv.constant0.adosc_batch_from_adl_f32,"a",@progbits
	.sectionflags	@""
	.align	4
.nv.constant0.adosc_batch_from_adl_f32:
	.zero		936


//--------------------- .nv.constant0.adosc_adl_f32 --------------------------
	.section	.nv.constant0.adosc_adl_f32,"a",@progbits
	.sectionflags	@""
	.align	4
.nv.constant0.adosc_adl_f32:
	.zero		944


//--------------------- SYMBOLS --------------------------

	.type		.nv.reservedSmem.offset0,@object
	.size		.nv.reservedSmem.offset0,0x4
